	.target	sm_90a

	.elftype	@"ET_EXEC"


//--------------------- .note.nv.tkinfo           --------------------------
	.section	.note.nv.tkinfo,"",@"SHT_NOTE"
	.sectionflags	@"SHF_NOTE_NV_TKINFO"
	.tkinfo
        /*0018*/ 	.word	0x00000002
        /*0030*/ 	.string	""
        /*0030*/ 	.string	"ptxas"
        /*0030*/ 	.string	"Cuda compilation tools, release 13.0, V13.0.88"
        /*0030*/ 	.string	"Build cuda_13.0.r13.0/compiler.36424714_0"
        /*0030*/ 	.string	"-arch sm_90a -m 64 "



//--------------------- .note.nv.cuinfo           --------------------------
	.section	.note.nv.cuinfo,"",@"SHT_NOTE"
	.sectionflags	@"SHF_NOTE_NV_CUINFO"
        /*0018*/ 	.short	0x0002
        /*001a*/ 	.short	0x005a
        /*001c*/ 	.short	0x0082
	.zero		2


//--------------------- .nv.info                  --------------------------
	.section	.nv.info,"",@"SHT_CUDA_INFO"
	.align	4


	//----- nvinfo : EIATTR_REGCOUNT
	.align		4
        /*0000*/ 	.byte	0x04, 0x2f
        /*0002*/ 	.short	(.L_16 - .L_15)
	.align		4
.L_15:
        /*0004*/ 	.word	index@(_ZN7cutlass13device_kernelINS_4fmha6kernel28FmhaKernelTmaWarpSpecializedINS1_10collective33FmhaBwdMainloopTmaWarpSpecializedINS_6half_tEfN4cute5tupleIJNS7_1CILi128EEESA_NS9_ILi96EEEEEENS4_16FusionBwdAdapterINS4_12CausalFusionEEEJEEENS4_17FmhaBwdEpilogueKVIS6_fNS8_IJNS9_ILi64EEESB_SA_EEEEENS2_23TileSchedulerBwdAdapterINS2_23IndividualTileSchedulerEEEJEEEEEvNT_6ParamsE)
        /*0008*/ 	.word	0x000000a8


	//----- nvinfo : EIATTR_FRAME_SIZE
	.align		4
.L_16:
        /*000c*/ 	.byte	0x04, 0x11
        /*000e*/ 	.short	(.L_18 - .L_17)
	.align		4
.L_17:
        /*0010*/ 	.word	index@(_ZN7cutlass13device_kernelINS_4fmha6kernel28FmhaKernelTmaWarpSpecializedINS1_10collective33FmhaBwdMainloopTmaWarpSpecializedINS_6half_tEfN4cute5tupleIJNS7_1CILi128EEESA_NS9_ILi96EEEEEENS4_16FusionBwdAdapterINS4_12CausalFusionEEEJEEENS4_17FmhaBwdEpilogueKVIS6_fNS8_IJNS9_ILi64EEESB_SA_EEEEENS2_23TileSchedulerBwdAdapterINS2_23IndividualTileSchedulerEEEJEEEEEvNT_6ParamsE)
        /*0014*/ 	.word	0x00000200


	//----- nvinfo : EIATTR_MIN_STACK_SIZE
	.align		4
.L_18:
        /*0018*/ 	.byte	0x04, 0x12
        /*001a*/ 	.short	(.L_20 - .L_19)
	.align		4
.L_19:
        /*001c*/ 	.word	index@(_ZN7cutlass13device_kernelINS_4fmha6kernel28FmhaKernelTmaWarpSpecializedINS1_10collective33FmhaBwdMainloopTmaWarpSpecializedINS_6half_tEfN4cute5tupleIJNS7_1CILi128EEESA_NS9_ILi96EEEEEENS4_16FusionBwdAdapterINS4_12CausalFusionEEEJEEENS4_17FmhaBwdEpilogueKVIS6_fNS8_IJNS9_ILi64EEESB_SA_EEEEENS2_23TileSchedulerBwdAdapterINS2_23IndividualTileSchedulerEEEJEEEEEvNT_6ParamsE)
        /*0020*/ 	.word	0x00000200
.L_20:


//--------------------- .nv.compat                --------------------------
	.section	.nv.compat,"",@"SHT_CUDA_COMPAT_INFO"
	.align	4
        /*0000*/ 	.byte	0x02, 0x09, 0x01, 0x00, 0x02, 0x02, 0x04, 0x00, 0x02, 0x05, 0x05, 0x00, 0x03, 0x07, 0x01, 0x01
        /*0010*/ 	.byte	0x02, 0x03, 0x01, 0x00, 0x02, 0x06, 0x01, 0x00, 0x04, 0x0b, 0x08, 0x00, 0x00, 0x00, 0x00, 0x00
        /*0020*/ 	.byte	0x00, 0x00, 0x00, 0x00


//--------------------- .nv.info._ZN7cutlass13device_kernelINS_4fmha6kernel28FmhaKernelTmaWarpSpecializedINS1_10collective33FmhaBwdMainloopTmaWarpSpecializedINS_6half_tEfN4cute5tupleIJNS7_1CILi128EEESA_NS9_ILi96EEEEEENS4_16FusionBwdAdapterINS4_12CausalFusionEEEJEEENS4_17FmhaBwdEpilogueKVIS6_fNS8_IJNS9_ILi64EEESB_SA_EEEEENS2_23TileSchedulerBwdAdapterINS2_23IndividualTileSchedulerEEEJEEEEEvNT_6ParamsE --------------------------
	.section	.nv.info._ZN7cutlass13device_kernelINS_4fmha6kernel28FmhaKernelTmaWarpSpecializedINS1_10collective33FmhaBwdMainloopTmaWarpSpecializedINS_6half_tEfN4cute5tupleIJNS7_1CILi128EEESA_NS9_ILi96EEEEEENS4_16FusionBwdAdapterINS4_12CausalFusionEEEJEEENS4_17FmhaBwdEpilogueKVIS6_fNS8_IJNS9_ILi64EEESB_SA_EEEEENS2_23TileSchedulerBwdAdapterINS2_23IndividualTileSchedulerEEEJEEEEEvNT_6ParamsE,"",@"SHT_CUDA_INFO"
	.sectionflags	@""
	.align	4


	//----- nvinfo : EIATTR_CUDA_API_VERSION
	.align		4
        /*0000*/ 	.byte	0x04, 0x37
        /*0002*/ 	.short	(.L_22 - .L_21)
.L_21:
        /*0004*/ 	.word	0x00000082


	//----- nvinfo : EIATTR_KPARAM_INFO
	.align		4
.L_22:
        /*0008*/ 	.byte	0x04, 0x17
        /*000a*/ 	.short	(.L_24 - .L_23)
.L_23:
        /*000c*/ 	.word	0x00000000
        /*0010*/ 	.short	0x0000
        /*0012*/ 	.short	0x0070
        /*0014*/ 	.byte	0x00, 0xf0, 0x01, 0x3a


	//----- nvinfo : EIATTR_SPARSE_MMA_MASK
	.align		4
.L_24:
        /*0018*/ 	.byte	0x03, 0x50
        /*001a*/ 	.short	0x0000


	//----- nvinfo : EIATTR_MAXREG_COUNT
	.align		4
        /*001c*/ 	.byte	0x03, 0x1b
        /*001e*/ 	.short	0x00a8


	//----- nvinfo : EIATTR_NUM_BARRIERS
	.align		4
        /*0020*/ 	.byte	0x02, 0x4c
        /*0022*/ 	.byte	0x02
	.zero		1


	//----- nvinfo : EIATTR_EXTERNS
	.align		4
        /*0024*/ 	.byte	0x04, 0x0f
        /*0026*/ 	.short	(.L_26 - .L_25)


	//   ....[0]....
	.align		4
.L_25:
        /*0028*/ 	.word	index@(__assertfail)


	//----- nvinfo : EIATTR_ANNOTATIONS
	.align		4
.L_26:
        /*002c*/ 	.byte	0x04, 0x55
        /*002e*/ 	.short	(.L_28 - .L_27)


	//   ....[0]....
.L_27:
        /*0030*/ 	.word	0x00000001
        /*0034*/ 	.byte	0xf0, 0x0e, 0x00, 0x00, 0x01, 0x00, 0x00, 0x00, 0x30, 0x0f, 0x00, 0x00, 0x01, 0x00, 0x00, 0x00
        /* <DEDUP_REMOVED lines=79> */
        /*0534*/ 	.byte	0x90, 0xb1, 0x00, 0x00


	//----- nvinfo : EIATTR_MERCURY_ISA_VERSION
	.align		4
.L_28:
        /*0538*/ 	.byte	0x03, 0x5f
        /*053a*/ 	.short	0x0101


	//----- nvinfo : EIATTR_INT_WARP_WIDE_INSTR_OFFSETS
	.align		4
        /*053c*/ 	.byte	0x04, 0x31
        /*053e*/ 	.short	(.L_30 - .L_29)


	//   ....[0]....
.L_29:
        /*0540*/ 	.word	0x000007e0


	//   ....[1]....
        /*0544*/ 	.word	0x000007f0


	//   ....[2]....
        /*0548*/ 	.word	0x00000800


	//   ....[3]....
        /*054c*/ 	.word	0x00000810


	//   ....[4]....
        /*0550*/ 	.word	0x00000820


	//----- nvinfo : EIATTR_COOP_GROUP_MASK_REGIDS
	.align		4
.L_30:
        /*0554*/ 	.byte	0x04, 0x29
        /*0556*/ 	.short	(.L_32 - .L_31)


	//   ....[0]....
.L_31:
        /*0558*/ 	.word	0xffffffff


	//   ....[1]....
        /*055c*/ 	.word	0xffffffff


	//   ....[2]....
        /*0560*/ 	.word	0xffffffff


	//   ....[3]....
        /*0564*/ 	.word	0xffffffff


	//   ....[4]....
        /*0568*/ 	.word	0xffffffff


	//   ....[5]....
        /*056c*/ 	.word	0xffffffff


	//----- nvinfo : EIATTR_COOP_GROUP_INSTR_OFFSETS
	.align		4
.L_32:
        /*0570*/ 	.byte	0x04, 0x28
        /*0572*/ 	.short	(.L_34 - .L_33)


	//   ....[0]....
.L_33:
        /*0574*/ 	.word	0x00000060


	//   ....[1]....
        /*0578*/ 	.word	0x00000090


	//   ....[2]....
        /*057c*/ 	.word	0x00000250


	//   ....[3]....
        /*0580*/ 	.word	0x00000480


	//   ....[4]....
        /*0584*/ 	.word	0x00000620


	//   ....[5]....
        /*0588*/ 	.word	0x00000780


	//----- nvinfo : EIATTR_REG_RECONFIG
	.align		4
.L_34:
        /*058c*/ 	.byte	0x01, 0x54
	.zero		2


	//----- nvinfo : EIATTR_SYSCALL_OFFSETS
	.align		4
        /*0590*/ 	.byte	0x04, 0x46
        /*0592*/ 	.short	(.L_36 - .L_35)


	//   ....[0]....
.L_35:
        /*0594*/ 	.word	0x00009110


	//   ....[1]....
        /*0598*/ 	.word	0x00009260


	//   ....[2]....
        /*059c*/ 	.word	0x00009e00


	//   ....[3]....
        /*05a0*/ 	.word	0x00009f30


	//----- nvinfo : EIATTR_MBARRIER_INSTR_OFFSETS
	.align		4
.L_36:
        /*05a4*/ 	.byte	0x04, 0x39
        /*05a6*/ 	.short	(.L_38 - .L_37)


	//   ....[0]....
.L_37:
        /*05a8*/ 	.word	0x000003f0
        /*05ac*/ 	.word	0x000000ff
        /*05b0*/ 	.word	0x00044840
        /*05b4*/ 	.short	0x0100
        /*05b6*/ 	.byte	0x05
	.zero		1


	//   ....[1]....
        /*05b8*/ 	.word	0x00000400
        /*05bc*/ 	.word	0x000000ff
        /*05c0*/ 	.word	0x00044860
        /*05c4*/ 	.short	0x0100
        /*05c6*/ 	.byte	0x05
	.zero		1


	//   ....[2]....
        /*05c8*/ 	.word	0x00000410
        /*05cc*/ 	.word	0x000000ff
        /*05d0*/ 	.word	0x00044848
        /*05d4*/ 	.short	0x0100
        /*05d6*/ 	.byte	0x05
	.zero		1


	//   ....[3]....
        /*05d8*/ 	.word	0x00000420
        /*05dc*/ 	.word	0x000000ff
        /*05e0*/ 	.word	0x00044868
        /*05e4*/ 	.short	0x0100
        /*05e6*/ 	.byte	0x05
	.zero		1


	//   ....[4]....
        /*05e8*/ 	.word	0x00000430
        /*05ec*/ 	.word	0x000000ff
        /*05f0*/ 	.word	0x00044850
        /*05f4*/ 	.short	0x0100
        /*05f6*/ 	.byte	0x05
	.zero		1


	//   ....[5]....
        /*05f8*/ 	.word	0x00000440
        /*05fc*/ 	.word	0x000000ff
        /*0600*/ 	.word	0x00044870
        /*0604*/ 	.short	0x0100
        /*0606*/ 	.byte	0x05
	.zero		1


	//   ....[6]....
        /*0608*/ 	.word	0x00000450
        /*060c*/ 	.word	0x000000ff
        /*0610*/ 	.word	0x00044858
        /*0614*/ 	.short	0x0100
        /*0616*/ 	.byte	0x05
	.zero		1


	//   ....[7]....
        /*0618*/ 	.word	0x00000460
        /*061c*/ 	.word	0x000000ff
        /*0620*/ 	.word	0x00044878
        /*0624*/ 	.short	0x0100
        /*0626*/ 	.byte	0x05
	.zero		1


	//   ....[8]....
        /*0628*/ 	.word	0x00000590
        /*062c*/ 	.word	0x000000ff
        /*0630*/ 	.word	0x00044800
        /*0634*/ 	.short	0x0100
        /*0636*/ 	.byte	0x05
	.zero		1


	//   ....[9]....
        /*0638*/ 	.word	0x000005a0
        /*063c*/ 	.word	0x000000ff
        /*0640*/ 	.word	0x00044820
        /*0644*/ 	.short	0x0100
        /*0646*/ 	.byte	0x05
	.zero		1


	//   ....[10]....
        /*0648*/ 	.word	0x000005b0
        /*064c*/ 	.word	0x000000ff
        /*0650*/ 	.word	0x00044808
        /*0654*/ 	.short	0x0100
        /*0656*/ 	.byte	0x05
	.zero		1


	//   ....[11]....
        /*0658*/ 	.word	0x000005c0
        /*065c*/ 	.word	0x000000ff
        /*0660*/ 	.word	0x00044828
        /*0664*/ 	.short	0x0100
        /*0666*/ 	.byte	0x05
	.zero		1


	//   ....[12]....
        /*0668*/ 	.word	0x000005d0
        /*066c*/ 	.word	0x000000ff
        /*0670*/ 	.word	0x00044810
        /*0674*/ 	.short	0x0100
        /*0676*/ 	.byte	0x05
	.zero		1


	//   ....[13]....
        /*0678*/ 	.word	0x000005e0
        /*067c*/ 	.word	0x000000ff
        /*0680*/ 	.word	0x00044830
        /*0684*/ 	.short	0x0100
        /*0686*/ 	.byte	0x05
	.zero		1


	//   ....[14]....
        /*0688*/ 	.word	0x000005f0
        /*068c*/ 	.word	0x000000ff
        /*0690*/ 	.word	0x00044818
        /*0694*/ 	.short	0x0100
        /*0696*/ 	.byte	0x05
	.zero		1


	//   ....[15]....
        /*0698*/ 	.word	0x00000600
        /*069c*/ 	.word	0x000000ff
        /*06a0*/ 	.word	0x00044838
        /*06a4*/ 	.short	0x0100
        /*06a6*/ 	.byte	0x05
	.zero		1


	//   ....[16]....
        /*06a8*/ 	.word	0x00000730
        /*06ac*/ 	.word	0x000000ff
        /*06b0*/ 	.word	0x00044880
        /*06b4*/ 	.short	0x0100
        /*06b6*/ 	.byte	0x05
	.zero		1


	//   ....[17]....
        /*06b8*/ 	.word	0x00000740
        /*06bc*/ 	.word	0x000000ff
        /*06c0*/ 	.word	0x00044890
        /*06c4*/ 	.short	0x0100
        /*06c6*/ 	.byte	0x05
	.zero		1


	//   ....[18]....
        /*06c8*/ 	.word	0x00000750
        /*06cc*/ 	.word	0x000000ff
        /*06d0*/ 	.word	0x00044888
        /*06d4*/ 	.short	0x0100
        /*06d6*/ 	.byte	0x05
	.zero		1


	//   ....[19]....
        /*06d8*/ 	.word	0x00000760
        /*06dc*/ 	.word	0x000000ff
        /*06e0*/ 	.word	0x00044898
        /*06e4*/ 	.short	0x0100
        /*06e6*/ 	.byte	0x05
	.zero		1


	//   ....[20]....
        /*06e8*/ 	.word	0x000008c0
        /*06ec*/ 	.word	0x000000ff
        /*06f0*/ 	.word	0x000448a0
        /*06f4*/ 	.short	0x0100
        /*06f6*/ 	.byte	0x05
	.zero		1


	//   ....[21]....
        /*06f8*/ 	.word	0x000008d0
        /*06fc*/ 	.word	0x000000ff
        /*0700*/ 	.word	0x000448a8
        /*0704*/ 	.short	0x0100
        /*0706*/ 	.byte	0x05
	.zero		1


	//   ....[22]....
        /*0708*/ 	.word	0x000008e0
        /*070c*/ 	.word	0x000000ff
        /*0710*/ 	.word	0x000448b0
        /*0714*/ 	.short	0x0100
        /*0716*/ 	.byte	0x05
	.zero		1


	//   ....[23]....
        /*0718*/ 	.word	0x000008f0
        /*071c*/ 	.word	0x000000ff
        /*0720*/ 	.word	0x000448b8
        /*0724*/ 	.short	0x0100
        /*0726*/ 	.byte	0x05
	.zero		1


	//   ....[24]....
        /*0728*/ 	.word	0x000009f0
        /*072c*/ 	.word	0x000000ff
        /*0730*/ 	.word	0x000448d0
        /*0734*/ 	.short	0x0100
        /*0736*/ 	.byte	0x05
	.zero		1


	//   ....[25]....
        /*0738*/ 	.word	0x00000a00
        /*073c*/ 	.word	0x000000ff
        /*0740*/ 	.word	0x000448e8
        /*0744*/ 	.short	0x0100
        /*0746*/ 	.byte	0x05
	.zero		1


	//   ....[26]....
        /*0748*/ 	.word	0x00000a10
        /*074c*/ 	.word	0x000000ff
        /*0750*/ 	.word	0x000448d8
        /*0754*/ 	.short	0x0100
        /*0756*/ 	.byte	0x05
	.zero		1


	//   ....[27]....
        /*0758*/ 	.word	0x00000a20
        /*075c*/ 	.word	0x000000ff
        /*0760*/ 	.word	0x000448f0
        /*0764*/ 	.short	0x0100
        /*0766*/ 	.byte	0x05
	.zero		1


	//   ....[28]....
        /*0768*/ 	.word	0x00000a30
        /*076c*/ 	.word	0x000000ff
        /*0770*/ 	.word	0x000448e0
        /*0774*/ 	.short	0x0100
        /*0776*/ 	.byte	0x05
	.zero		1


	//   ....[29]....
        /*0778*/ 	.word	0x00000a40
        /*077c*/ 	.word	0x000000ff
        /*0780*/ 	.word	0x000448f8
        /*0784*/ 	.short	0x0100
        /*0786*/ 	.byte	0x05
	.zero		1


	//   ....[30]....
        /*0788*/ 	.word	0x00000e30
        /*078c*/ 	.word	0x000000ff
        /*0790*/ 	.word	0x00044840
        /*0794*/ 	.short	0x010a
        /*0796*/ 	.byte	0x06
	.zero		1


	//   ....[31]....
        /*0798*/ 	.word	0x00000e70
        /*079c*/ 	.word	0x000000ff
        /*07a0*/ 	.word	0x00044848
        /*07a4*/ 	.short	0x010a
        /*07a6*/ 	.byte	0x06
	.zero		1


	//   ....[32]....
        /*07a8*/ 	.word	0x00001730
        /*07ac*/ 	.word	0x000000ff
        /*07b0*/ 	.word	0x00044800
        /*07b4*/ 	.short	0x010a
        /*07b6*/ 	.byte	0x0b
	.zero		1


	//   ....[33]....
        /*07b8*/ 	.word	0x00001b60
        /*07bc*/ 	.word	0x000000ff
        /*07c0*/ 	.word	0x00044800
        /*07c4*/ 	.short	0x010a
        /*07c6*/ 	.byte	0x10
	.zero		1


	//   ....[34]....
        /*07c8*/ 	.word	0x00002980
        /*07cc*/ 	.word	0x000000ff
        /*07d0*/ 	.word	0x00000000
        /*07d4*/ 	.short	0x010a
        /*07d6*/ 	.byte	0x15
	.zero		1


	//   ....[35]....
        /*07d8*/ 	.word	0x000037a0
        /*07dc*/ 	.word	0x000000ff
        /*07e0*/ 	.word	0x00000000
        /*07e4*/ 	.short	0x0101
        /*07e6*/ 	.byte	0x10
	.zero		1


	//   ....[36]....
        /*07e8*/ 	.word	0x00005d20
        /*07ec*/ 	.word	0x000000ff
        /*07f0*/ 	.word	0x000448a0
        /*07f4*/ 	.short	0x010a
        /*07f6*/ 	.byte	0x10
	.zero		1


	//   ....[37]....
        /*07f8*/ 	.word	0x00006010
        /*07fc*/ 	.word	0x000000ff
        /*0800*/ 	.word	0x000448a0
        /*0804*/ 	.short	0x0101
        /*0806*/ 	.byte	0x10
	.zero		1


	//   ....[38]....
        /*0808*/ 	.word	0x00006650
        /*080c*/ 	.word	0x000000ff
        /*0810*/ 	.word	0x00044890
        /*0814*/ 	.short	0x010a
        /*0816*/ 	.byte	0x07
	.zero		1


	//   ....[39]....
        /*0818*/ 	.word	0x00006690
        /*081c*/ 	.word	0x000000ff
        /*0820*/ 	.word	0x00044880
        /*0824*/ 	.short	0x0101
        /*0826*/ 	.byte	0x07
	.zero		1


	//   ....[40]....
        /*0828*/ 	.word	0x00006700
        /*082c*/ 	.word	0x000000ff
        /*0830*/ 	.word	0x00000000
        /*0834*/ 	.short	0x010a
        /*0836*/ 	.byte	0x10
	.zero		1


	//   ....[41]....
        /*0838*/ 	.word	0x00007390
        /*083c*/ 	.word	0x000000ff
        /*0840*/ 	.word	0x00000000
        /*0844*/ 	.short	0x0101
        /*0846*/ 	.byte	0x15
	.zero		1


	//   ....[42]....
        /*0848*/ 	.word	0x000073f0
        /*084c*/ 	.word	0x000000ff
        /*0850*/ 	.word	0x00044890
        /*0854*/ 	.short	0x010a
        /*0856*/ 	.byte	0x11
	.zero		1


	//   ....[43]....
        /*0858*/ 	.word	0x00008a20
        /*085c*/ 	.word	0x000000ff
        /*0860*/ 	.word	0x00044880
        /*0864*/ 	.short	0x0101
        /*0866*/ 	.byte	0x11
	.zero		1


	//   ....[44]....
        /*0868*/ 	.word	0x00008b50
        /*086c*/ 	.word	0x000000ff
        /*0870*/ 	.word	0x00000000
        /*0874*/ 	.short	0x0101
        /*0876*/ 	.byte	0x05
	.zero		1


	//   ....[45]....
        /*0878*/ 	.word	0x00008c00
        /*087c*/ 	.word	0x000000ff
        /*0880*/ 	.word	0x00000000
        /*0884*/ 	.short	0x0101
        /*0886*/ 	.byte	0x05
	.zero		1


	//   ....[46]....
        /*0888*/ 	.word	0x00008d90
        /*088c*/ 	.word	0x000000ff
        /*0890*/ 	.word	0x00000000
        /*0894*/ 	.short	0x0101
        /*0896*/ 	.byte	0x04
	.zero		1


	//   ....[47]....
        /*0898*/ 	.word	0x00008e00
        /*089c*/ 	.word	0x000000ff
        /*08a0*/ 	.word	0x00000000
        /*08a4*/ 	.short	0x0101
        /*08a6*/ 	.byte	0x04
	.zero		1


	//   ....[48]....
        /*08a8*/ 	.word	0x00008eb0
        /*08ac*/ 	.word	0x000000ff
        /*08b0*/ 	.word	0x00044890
        /*08b4*/ 	.short	0x010a
        /*08b6*/ 	.byte	0x04
	.zero		1


	//   ....[49]....
        /*08b8*/ 	.word	0x00008f70
        /*08bc*/ 	.word	0x000000ff
        /*08c0*/ 	.word	0x00044890
        /*08c4*/ 	.short	0x010a
        /*08c6*/ 	.byte	0x05
	.zero		1


	//   ....[50]....
        /*08c8*/ 	.word	0x00008ff0
        /*08cc*/ 	.word	0x000000ff
        /*08d0*/ 	.word	0x000448a0
        /*08d4*/ 	.short	0x010a
        /*08d6*/ 	.byte	0x04
	.zero		1


	//   ....[51]....
        /*08d8*/ 	.word	0x0000a620
        /*08dc*/ 	.word	0x000000ff
        /*08e0*/ 	.word	0x000448a0
        /*08e4*/ 	.short	0x0101
        /*08e6*/ 	.byte	0x25
	.zero		1


	//   ....[52]....
        /*08e8*/ 	.word	0x0000a920
        /*08ec*/ 	.word	0x000000ff
        /*08f0*/ 	.word	0x00044880
        /*08f4*/ 	.short	0x010a
        /*08f6*/ 	.byte	0x04
	.zero		1


	//   ....[53]....
        /*08f8*/ 	.word	0x0000aa10
        /*08fc*/ 	.word	0x000000ff
        /*0900*/ 	.word	0x00000000
        /*0904*/ 	.short	0x0101
        /*0906*/ 	.byte	0x04
	.zero		1


	//   ....[54]....
        /*0908*/ 	.word	0x0000bcb0
        /*090c*/ 	.word	0x000000ff
        /*0910*/ 	.word	0x00000000
        /*0914*/ 	.short	0x0101
        /*0916*/ 	.byte	0x15
	.zero		1


	//   ....[55]....
        /*0918*/ 	.word	0x0000bea0
        /*091c*/ 	.word	0x00000005
        /*0920*/ 	.word	0x00044860
        /*0924*/ 	.short	0x010a
        /*0926*/ 	.byte	0x3f
	.zero		1


	//   ....[56]....
        /*0928*/ 	.word	0x0000c1c0
        /*092c*/ 	.word	0x00000007
        /*0930*/ 	.word	0x00044820
        /*0934*/ 	.short	0x010a
        /*0936*/ 	.byte	0x3f
	.zero		1


	//   ....[57]....
        /*0938*/ 	.word	0x0000c650
        /*093c*/ 	.word	0x00000006
        /*0940*/ 	.word	0x00044860
        /*0944*/ 	.short	0x010a
        /*0946*/ 	.byte	0x3f
	.zero		1


	//   ....[58]....
        /*0948*/ 	.word	0x0000c9c0
        /*094c*/ 	.word	0x00000007
        /*0950*/ 	.word	0x00044860
        /*0954*/ 	.short	0x010a
        /*0956*/ 	.byte	0x3f
	.zero		1


	//   ....[59]....
        /*0958*/ 	.word	0x0000cd60
        /*095c*/ 	.word	0x00000007
        /*0960*/ 	.word	0x00044820
        /*0964*/ 	.short	0x010a
        /*0966*/ 	.byte	0x3f
	.zero		1


	//   ....[60]....
        /*0968*/ 	.word	0x0000d230
        /*096c*/ 	.word	0x00000007
        /*0970*/ 	.word	0x00044860
        /*0974*/ 	.short	0x010a
        /*0976*/ 	.byte	0x3f
	.zero		1


	//   ....[61]....
        /*0978*/ 	.word	0x0000d700
        /*097c*/ 	.word	0x00000008
        /*0980*/ 	.word	0x00044820
        /*0984*/ 	.short	0x010a
        /*0986*/ 	.byte	0x3f
	.zero		1


	//   ....[62]....
        /*0988*/ 	.word	0x0000dbd0
        /*098c*/ 	.word	0x00000008
        /*0990*/ 	.word	0x00044820
        /*0994*/ 	.short	0x010a
        /*0996*/ 	.byte	0x3f
	.zero		1


	//   ....[63]....
        /*0998*/ 	.word	0x0000e090
        /*099c*/ 	.word	0x00000003
        /*09a0*/ 	.word	0x00044840
        /*09a4*/ 	.short	0x010a
        /*09a6*/ 	.byte	0x3f
	.zero		1


	//   ....[64]....
        /*09a8*/ 	.word	0x0000e0f0
        /*09ac*/ 	.word	0x00000005
        /*09b0*/ 	.word	0x00044848
        /*09b4*/ 	.short	0x010a
        /*09b6*/ 	.byte	0x3f
	.zero		1


	//   ....[65]....
        /*09b8*/ 	.word	0x0000e150
        /*09bc*/ 	.word	0x00000005
        /*09c0*/ 	.word	0x00044800
        /*09c4*/ 	.short	0x010a
        /*09c6*/ 	.byte	0x3f
	.zero		1


	//   ....[66]....
        /*09c8*/ 	.word	0x0000e1b0
        /*09cc*/ 	.word	0x00000005
        /*09d0*/ 	.word	0x00044800
        /*09d4*/ 	.short	0x010a
        /*09d6*/ 	.byte	0x3f
	.zero		1


	//   ....[67]....
        /*09d8*/ 	.word	0x0000e210
        /*09dc*/ 	.word	0x00000005
        /*09e0*/ 	.word	0x00000000
        /*09e4*/ 	.short	0x010a
        /*09e6*/ 	.byte	0x3f
	.zero		1


	//   ....[68]....
        /*09e8*/ 	.word	0x0000e270
        /*09ec*/ 	.word	0x00000030
        /*09f0*/ 	.word	0x000448a0
        /*09f4*/ 	.short	0x010a
        /*09f6*/ 	.byte	0x3f
	.zero		1


	//   ....[69]....
        /*09f8*/ 	.word	0x0000e2d0
        /*09fc*/ 	.word	0x00000005
        /*0a00*/ 	.word	0x00044890
        /*0a04*/ 	.short	0x010a
        /*0a06*/ 	.byte	0x3f
	.zero		1


	//   ....[70]....
        /*0a08*/ 	.word	0x0000e330
        /*0a0c*/ 	.word	0x00000005
        /*0a10*/ 	.word	0x00000000
        /*0a14*/ 	.short	0x010a
        /*0a16*/ 	.byte	0x3f
	.zero		1


	//   ....[71]....
        /*0a18*/ 	.word	0x0000e390
        /*0a1c*/ 	.word	0x00000005
        /*0a20*/ 	.word	0x00044890
        /*0a24*/ 	.short	0x010a
        /*0a26*/ 	.byte	0x3f
	.zero		1


	//   ....[72]....
        /*0a28*/ 	.word	0x0000e3f0
        /*0a2c*/ 	.word	0x00000003
        /*0a30*/ 	.word	0x00044890
        /*0a34*/ 	.short	0x010a
        /*0a36*/ 	.byte	0x3f
	.zero		1


	//   ....[73]....
        /*0a38*/ 	.word	0x0000e450
        /*0a3c*/ 	.word	0x00000003
        /*0a40*/ 	.word	0x00044890
        /*0a44*/ 	.short	0x010a
        /*0a46*/ 	.byte	0x3f
	.zero		1


	//   ....[74]....
        /*0a48*/ 	.word	0x0000e4b0
        /*0a4c*/ 	.word	0x00000003
        /*0a50*/ 	.word	0x000448a0
        /*0a54*/ 	.short	0x010a
        /*0a56*/ 	.byte	0x3f
	.zero		1


	//   ....[75]....
        /*0a58*/ 	.word	0x0000e510
        /*0a5c*/ 	.word	0x00000003
        /*0a60*/ 	.word	0x00044880
        /*0a64*/ 	.short	0x010a
        /*0a66*/ 	.byte	0x3f
	.zero		1


	//   ....[76]....
        /*0a68*/ 	.word	0x0000e560
        /*0a6c*/ 	.word	0x00000005
        /*0a70*/ 	.word	0x00044860
        /*0a74*/ 	.short	0x010a
        /*0a76*/ 	.byte	0x3f
	.zero		1


	//   ....[77]....
        /*0a78*/ 	.word	0x0000e5b0
        /*0a7c*/ 	.word	0x00000007
        /*0a80*/ 	.word	0x00044820
        /*0a84*/ 	.short	0x010a
        /*0a86*/ 	.byte	0x3f
	.zero		1


	//   ....[78]....
        /*0a88*/ 	.word	0x0000e600
        /*0a8c*/ 	.word	0x00000006
        /*0a90*/ 	.word	0x00044860
        /*0a94*/ 	.short	0x010a
        /*0a96*/ 	.byte	0x3f
	.zero		1


	//   ....[79]....
        /*0a98*/ 	.word	0x0000e650
        /*0a9c*/ 	.word	0x00000007
        /*0aa0*/ 	.word	0x00044860
        /*0aa4*/ 	.short	0x010a
        /*0aa6*/ 	.byte	0x3f
	.zero		1


	//   ....[80]....
        /*0aa8*/ 	.word	0x0000e6a0
        /*0aac*/ 	.word	0x00000007
        /*0ab0*/ 	.word	0x00044820
        /*0ab4*/ 	.short	0x010a
        /*0ab6*/ 	.byte	0x3f
	.zero		1


	//   ....[81]....
        /*0ab8*/ 	.word	0x0000e6f0
        /*0abc*/ 	.word	0x00000007
        /*0ac0*/ 	.word	0x00044860
        /*0ac4*/ 	.short	0x010a
        /*0ac6*/ 	.byte	0x3f
	.zero		1


	//   ....[82]....
        /*0ac8*/ 	.word	0x0000e740
        /*0acc*/ 	.word	0x00000008
        /*0ad0*/ 	.word	0x00044820
        /*0ad4*/ 	.short	0x010a
        /*0ad6*/ 	.byte	0x3f
	.zero		1


	//   ....[83]....
        /*0ad8*/ 	.word	0x0000e790
        /*0adc*/ 	.word	0x00000008
        /*0ae0*/ 	.word	0x00044820
        /*0ae4*/ 	.short	0x010a
        /*0ae6*/ 	.byte	0x3f
	.zero		1


	//----- nvinfo : EIATTR_NUM_MBARRIERS
	.align		4
.L_38:
        /*0ae8*/ 	.byte	0x03, 0x38
        /*0aea*/ 	.short	0x001e


	//----- nvinfo : EIATTR_EXIT_INSTR_OFFSETS
	.align		4
        /*0aec*/ 	.byte	0x04, 0x1c
        /*0aee*/ 	.short	(.L_40 - .L_39)


	//   ....[0]....
.L_39:
        /*0af0*/ 	.word	0x00000ae0


	//   ....[1]....
        /*0af4*/ 	.word	0x0000a630


	//   ....[2]....
        /*0af8*/ 	.word	0x0000a690


	//   ....[3]....
        /*0afc*/ 	.word	0x0000bcc0


	//   ....[4]....
        /*0b00*/ 	.word	0x0000d500


	//   ....[5]....
        /*0b04*/ 	.word	0x0000e070


	//----- nvinfo : EIATTR_MAX_THREADS
	.align		4
.L_40:
        /*0b08*/ 	.byte	0x04, 0x05
        /*0b0a*/ 	.short	(.L_42 - .L_41)
.L_41:
        /*0b0c*/ 	.word	0x00000180
        /*0b10*/ 	.word	0x00000001
        /*0b14*/ 	.word	0x00000001


	//----- nvinfo : EIATTR_CRS_STACK_SIZE
	.align		4
.L_42:
        /*0b18*/ 	.byte	0x04, 0x1e
        /*0b1a*/ 	.short	(.L_44 - .L_43)
.L_43:
        /*0b1c*/ 	.word	0x00000000


	//----- nvinfo : EIATTR_CBANK_PARAM_SIZE
	.align		4
.L_44:
        /*0b20*/ 	.byte	0x03, 0x19
        /*0b22*/ 	.short	0x0ef0


	//----- nvinfo : EIATTR_PARAM_CBANK
	.align		4
        /*0b24*/ 	.byte	0x04, 0x0a
        /*0b26*/ 	.short	(.L_46 - .L_45)
	.align		4
.L_45:
        /*0b28*/ 	.word	index@(.nv.constant0._ZN7cutlass13device_kernelINS_4fmha6kernel28FmhaKernelTmaWarpSpecializedINS1_10collective33FmhaBwdMainloopTmaWarpSpecializedINS_6half_tEfN4cute5tupleIJNS7_1CILi128EEESA_NS9_ILi96EEEEEENS4_16FusionBwdAdapterINS4_12CausalFusionEEEJEEENS4_17FmhaBwdEpilogueKVIS6_fNS8_IJNS9_ILi64EEESB_SA_EEEEENS2_23TileSchedulerBwdAdapterINS2_23IndividualTileSchedulerEEEJEEEEEvNT_6ParamsE)
        /*0b2c*/ 	.short	0x0210
        /*0b2e*/ 	.short	0x0ef0


	//----- nvinfo : EIATTR_SW_WAR
	.align		4
.L_46:
        /*0b30*/ 	.byte	0x04, 0x36
        /*0b32*/ 	.short	(.L_48 - .L_47)
.L_47:
        /*0b34*/ 	.word	0x00000008
.L_48:


//--------------------- .nv.callgraph             --------------------------
	.section	.nv.callgraph,"",@"SHT_CUDA_CALLGRAPH"
	.align	4
	.sectionentsize	8
	.align		4
        /*0000*/ 	.word	0x00000000
	.align		4
        /*0004*/ 	.word	0xffffffff
	.align		4
        /*0008*/ 	.word	index@(_ZN7cutlass13device_kernelINS_4fmha6kernel28FmhaKernelTmaWarpSpecializedINS1_10collective33FmhaBwdMainloopTmaWarpSpecializedINS_6half_tEfN4cute5tupleIJNS7_1CILi128EEESA_NS9_ILi96EEEEEENS4_16FusionBwdAdapterINS4_12CausalFusionEEEJEEENS4_17FmhaBwdEpilogueKVIS6_fNS8_IJNS9_ILi64EEESB_SA_EEEEENS2_23TileSchedulerBwdAdapterINS2_23IndividualTileSchedulerEEEJEEEEEvNT_6ParamsE)
	.align		4
        /*000c*/ 	.word	index@(__assertfail)
	.align		4
        /*0010*/ 	.word	0x00000000
	.align		4
        /*0014*/ 	.word	0xfffffffe
	.align		4
        /*0018*/ 	.word	0x00000000
	.align		4
        /*001c*/ 	.word	0xfffffffd
	.align		4
        /*0020*/ 	.word	0x00000000
	.align		4
        /*0024*/ 	.word	0xfffffffc


//--------------------- .nv.constant4             --------------------------
	.section	.nv.constant4,"a",@progbits
	.align	8
	.align		8
.nv.constant4:
        /*0000*/ 	.dword	__assertfail
	.align		8
        /*0008*/ 	.dword	__unnamed_1
	.align		8
        /*0010*/ 	.dword	__unnamed_2
	.align		8
        /*0018*/ 	.dword	_ZN39_INTERNAL_dce949dd_4_k_cu_0829ef0a_39544cuda3std3__45__cpo5beginE
	.align		8
        /*0020*/ 	.dword	_ZN39_INTERNAL_dce949dd_4_k_cu_0829ef0a_39544cuda3std3__45__cpo3endE
	.align		8
        /*0028*/ 	.dword	_ZN39_INTERNAL_dce949dd_4_k_cu_0829ef0a_39544cuda3std3__45__cpo6cbeginE
	.align		8
        /*0030*/ 	.dword	_ZN39_INTERNAL_dce949dd_4_k_cu_0829ef0a_39544cuda3std3__45__cpo4cendE
	.align		8
        /*0038*/ 	.dword	_ZN39_INTERNAL_dce949dd_4_k_cu_0829ef0a_39544cuda3std3__441_GLOBAL__N__dce949dd_4_k_cu_0829ef0a_39546ignoreE
	.align		8
        /*0040*/ 	.dword	_ZN39_INTERNAL_dce949dd_4_k_cu_0829ef0a_39544cuda3std3__419piecewise_constructE
	.align		8
        /*0048*/ 	.dword	_ZN39_INTERNAL_dce949dd_4_k_cu_0829ef0a_39544cuda3std3__48in_placeE
	.align		8
        /*0050*/ 	.dword	_ZN39_INTERNAL_dce949dd_4_k_cu_0829ef0a_39544cuda3std6ranges3__45__cpo4swapE
	.align		8
        /*0058*/ 	.dword	_ZN39_INTERNAL_dce949dd_4_k_cu_0829ef0a_39544cuda3std6ranges3__45__cpo9iter_moveE
	.align		8
        /*0060*/ 	.dword	_ZN39_INTERNAL_dce949dd_4_k_cu_0829ef0a_39544cute7productE
	.align		8
        /*0068*/ 	.dword	_ZN39_INTERNAL_dce949dd_4_k_cu_0829ef0a_39544cute1_E
	.align		8
        /*0070*/ 	.dword	$str$24
	.align		8
        /*0078*/ 	.dword	$str$25


//--------------------- .text._ZN7cutlass13device_kernelINS_4fmha6kernel28FmhaKernelTmaWarpSpecializedINS1_10collective33FmhaBwdMainloopTmaWarpSpecializedINS_6half_tEfN4cute5tupleIJNS7_1CILi128EEESA_NS9_ILi96EEEEEENS4_16FusionBwdAdapterINS4_12CausalFusionEEEJEEENS4_17FmhaBwdEpilogueKVIS6_fNS8_IJNS9_ILi64EEESB_SA_EEEEENS2_23TileSchedulerBwdAdapterINS2_23IndividualTileSchedulerEEEJEEEEEvNT_6ParamsE --------------------------
	.section	.text._ZN7cutlass13device_kernelINS_4fmha6kernel28FmhaKernelTmaWarpSpecializedINS1_10collective33FmhaBwdMainloopTmaWarpSpecializedINS_6half_tEfN4cute5tupleIJNS7_1CILi128EEESA_NS9_ILi96EEEEEENS4_16FusionBwdAdapterINS4_12CausalFusionEEEJEEENS4_17FmhaBwdEpilogueKVIS6_fNS8_IJNS9_ILi64EEESB_SA_EEEEENS2_23TileSchedulerBwdAdapterINS2_23IndividualTileSchedulerEEEJEEEEEvNT_6ParamsE,"ax",@progbits
	.align	128
.text._ZN7cutlass13device_kernelINS_4fmha6kernel28FmhaKernelTmaWarpSpecializedINS1_10collective33FmhaBwdMainloopTmaWarpSpecializedINS_6half_tEfN4cute5tupleIJNS7_1CILi128EEESA_NS9_ILi96EEEEEENS4_16FusionBwdAdapterINS4_12CausalFusionEEEJEEENS4_17FmhaBwdEpilogueKVIS6_fNS8_IJNS9_ILi64EEESB_SA_EEEEENS2_23TileSchedulerBwdAdapterINS2_23IndividualTileSchedulerEEEJEEEEEvNT_6ParamsE:
        .type           _ZN7cutlass13device_kernelINS_4fmha6kernel28FmhaKernelTmaWarpSpecializedINS1_10collective33FmhaBwdMainloopTmaWarpSpecializedINS_6half_tEfN4cute5tupleIJNS7_1CILi128EEESA_NS9_ILi96EEEEEENS4_16FusionBwdAdapterINS4_12CausalFusionEEEJEEENS4_17FmhaBwdEpilogueKVIS6_fNS8_IJNS9_ILi64EEESB_SA_EEEEENS2_23TileSchedulerBwdAdapterINS2_23IndividualTileSchedulerEEEJEEEEEvNT_6ParamsE,@function
        .size           _ZN7cutlass13device_kernelINS_4fmha6kernel28FmhaKernelTmaWarpSpecializedINS1_10collective33FmhaBwdMainloopTmaWarpSpecializedINS_6half_tEfN4cute5tupleIJNS7_1CILi128EEESA_NS9_ILi96EEEEEENS4_16FusionBwdAdapterINS4_12CausalFusionEEEJEEENS4_17FmhaBwdEpilogueKVIS6_fNS8_IJNS9_ILi64EEESB_SA_EEEEENS2_23TileSchedulerBwdAdapterINS2_23IndividualTileSchedulerEEEJEEEEEvNT_6ParamsE,(.L_x_163 - _ZN7cutlass13device_kernelINS_4fmha6kernel28FmhaKernelTmaWarpSpecializedINS1_10collective33FmhaBwdMainloopTmaWarpSpecializedINS_6half_tEfN4cute5tupleIJNS7_1CILi128EEESA_NS9_ILi96EEEEEENS4_16FusionBwdAdapterINS4_12CausalFusionEEEJEEENS4_17FmhaBwdEpilogueKVIS6_fNS8_IJNS9_ILi64EEESB_SA_EEEEENS2_23TileSchedulerBwdAdapterINS2_23IndividualTileSchedulerEEEJEEEEEvNT_6ParamsE)
        .other          _ZN7cutlass13device_kernelINS_4fmha6kernel28FmhaKernelTmaWarpSpecializedINS1_10collective33FmhaBwdMainloopTmaWarpSpecializedINS_6half_tEfN4cute5tupleIJNS7_1CILi128EEESA_NS9_ILi96EEEEEENS4_16FusionBwdAdapterINS4_12CausalFusionEEEJEEENS4_17FmhaBwdEpilogueKVIS6_fNS8_IJNS9_ILi64EEESB_SA_EEEEENS2_23TileSchedulerBwdAdapterINS2_23IndividualTileSchedulerEEEJEEEEEvNT_6ParamsE,@"STO_CUDA_ENTRY STV_DEFAULT"
_ZN7cutlass13device_kernelINS_4fmha6kernel28FmhaKernelTmaWarpSpecializedINS1_10collective33FmhaBwdMainloopTmaWarpSpecializedINS_6half_tEfN4cute5tupleIJNS7_1CILi128EEESA_NS9_ILi96EEEEEENS4_16FusionBwdAdapterINS4_12CausalFusionEEEJEEENS4_17FmhaBwdEpilogueKVIS6_fNS8_IJNS9_ILi64EEESB_SA_EEEEENS2_23TileSchedulerBwdAdapterINS2_23IndividualTileSchedulerEEEJEEEEEvNT_6ParamsE:
[----:B------:R-:W1:Y:S02]  /*0000*/  LDC R1, c[0x0][0x28] ;  /* 0x00000a00ff017b82 */ /* 0x000e640000000800 */
[----:B-1----:R-:W-:Y:S01]  /*0010*/  VIADD R1, R1, 0xfffffe00 ;  /* 0xfffffe0001017836 */ /* 0x002fe20000000000 */
[----:B------:R-:W1:Y:S01]  /*0020*/  S2R R0, SR_TID.X ;  /* 0x0000000000007919 */ /* 0x000e620000002100 */
[----:B------:R-:W-:Y:S01]  /*0030*/  ELECT P1, URZ, PT ;  /* 0x00000000003f782f */ /* 0x000fe20003820000 */
[----:B------:R-:W-:Y:S01]  /*0040*/  BSSY B0, `(.L_x_0) ;  /* 0x0000020000007945 */ /* 0x000fe20003800000 */
[----:B-1----:R-:W-:-:S05]  /*0050*/  SHF.R.U32.HI R2, RZ, 0x5, R0 ;  /* 0x00000005ff027819 */ /* 0x002fca0000011600 */
[----:B------:R-:W1:Y:S02]  /*0060*/  SHFL.IDX PT, R3, R2, RZ, 0x1f ;  /* 0x00001fff02037589 */ /* 0x000e6400000e0000 */
[----:B-1----:R-:W-:Y:S02]  /*0070*/  R2UR UR4, R3 ;  /* 0x00000000030472ca */ /* 0x002fe400000e0000 */
[----:B------:R-:W-:-:S06]  /*0080*/  SHF.R.U32.HI R3, RZ, 0x7, R0 ;  /* 0x00000007ff037819 */ /* 0x000fcc0000011600 */
[----:B------:R-:W1:Y:S05]  /*0090*/  SHFL.IDX PT, R3, R3, RZ, 0x1f ;  /* 0x00001fff03037589 */ /* 0x000e6a00000e0000 */
[----:B------:R-:W-:Y:S02]  /*00a0*/  USHF.R.S32.HI UR5, URZ, 0x1f, UR4 ;  /* 0x0000001f3f057899 */ /* 0x000fe40008011404 */
[----:B------:R-:W-:Y:S02]  /*00b0*/  ISETP.NE.OR P0, PT, RZ, UR4, !P1 ;  /* 0x00000004ff007c0c */ /* 0x000fe4000cf05670 */
[----:B------:R-:W-:-:S04]  /*00c0*/  ULEA.HI UR5, UR5, UR4, URZ, 0x2 ;  /* 0x0000000405057291 */ /* 0x000fc8000f8f103f */
[----:B------:R-:W-:-:S04]  /*00d0*/  ULOP3.LUT UR5, UR5, 0xfffffffc, URZ, 0xc0, !UPT ;  /* 0xfffffffc05057892 */ /* 0x000fc8000f8ec03f */
[----:B------:R-:W-:-:S03]  /*00e0*/  UIADD3 UR4, UR4, -UR5, URZ ;  /* 0x8000000504047290 */ /* 0x000fc6000fffe03f */
[----:B------:R-:W-:Y:S09]  /*00f0*/  @P0 BRA `(.L_x_1) ;  /* 0x0000000000500947 */ /* 0x000ff20003800000 */
[----:B------:R-:W-:Y:S02]  /*0100*/  ULDC.64 UR6, c[0x0][0x198] ;  /* 0x0000660000067ab9 */ /* 0x000fe40000000a00 */
[----:B------:R-:W-:Y:S02]  /*0110*/  UIADD3 UR8, UP0, UR6, 0xf0, URZ ;  /* 0x000000f006087890 */ /* 0x000fe4000ff1e03f */
[----:B------:R-:W-:Y:S02]  /*0120*/  UIADD3 UR10, UP1, UR6, 0x1f0, URZ ;  /* 0x000001f0060a7890 */ /* 0x000fe4000ff3e03f */
[----:B------:R-:W-:Y:S02]  /*0130*/  UIADD3 UR12, UP2, UR6, 0x2f0, URZ ;  /* 0x000002f0060c7890 */ /* 0x000fe4000ff5e03f */
[----:B------:R-:W-:Y:S02]  /*0140*/  UIADD3 UR14, UP3, UR6, 0x3f0, URZ ;  /* 0x000003f0060e7890 */ /* 0x000fe4000ff7e03f */
[----:B------:R-:W-:-:S02]  /*0150*/  UIADD3 UR16, UP4, UR6, 0x5f0, URZ ;  /* 0x000005f006107890 */ /* 0x000fc4000ff9e03f */
[----:B------:R-:W-:Y:S02]  /*0160*/  UIADD3.X UR9, URZ, UR7, URZ, UP0, !UPT ;  /* 0x000000073f097290 */ /* 0x000fe400087fe43f */
[----:B------:R-:W-:Y:S02]  /*0170*/  UIADD3 UR6, UP5, UR6, 0x4f0, URZ ;  /* 0x000004f006067890 */ /* 0x000fe4000ffbe03f */
[----:B------:R-:W-:Y:S02]  /*0180*/  UIADD3.X UR11, URZ, UR7, URZ, UP1, !UPT ;  /* 0x000000073f0b7290 */ /* 0x000fe40008ffe43f */
[----:B------:R-:W-:Y:S02]  /*0190*/  UIADD3.X UR13, URZ, UR7, URZ, UP2, !UPT ;  /* 0x000000073f0d7290 */ /* 0x000fe400097fe43f */
[----:B------:R-:W-:Y:S01]  /*01a0*/  UIADD3.X UR15, URZ, UR7, URZ, UP3, !UPT ;  /* 0x000000073f0f7290 */ /* 0x000fe20009ffe43f */
[----:B------:R2:W-:Y:S01]  /*01b0*/  UTMACCTL.PF [UR8] ;  /* 0x00000000080079b9 */ /* 0x0005e20008040000 */
[----:B------:R-:W-:-:S03]  /*01c0*/  UIADD3.X UR17, URZ, UR7, URZ, UP4, !UPT ;  /* 0x000000073f117290 */ /* 0x000fc6000a7fe43f */
[----:B------:R2:W-:Y:S01]  /*01d0*/  UTMACCTL.PF [UR10] ;  /* 0x000000000a0079b9 */ /* 0x0005e20008040000 */
[----:B------:R-:W-:Y:S01]  /*01e0*/  UIADD3.X UR7, URZ, UR7, URZ, UP5, !UPT ;  /* 0x000000073f077290 */ /* 0x000fe2000affe43f */
[----:B------:R2:W-:Y:S02]  /*01f0*/  UTMACCTL.PF [UR12] ;  /* 0x000000000c0079b9 */ /* 0x0005e40008040000 */
[----:B------:R2:W-:Y:S02]  /*0200*/  UTMACCTL.PF [UR14] ;  /* 0x000000000e0079b9 */ /* 0x0005e40008040000 */
[----:B------:R2:W-:Y:S04]  /*0210*/  UTMACCTL.PF [UR16] ;  /* 0x00000000100079b9 */ /* 0x0005e80008040000 */
[----:B------:R2:W-:Y:S02]  /*0220*/  UTMACCTL.PF [UR6] ;  /* 0x00000000060079b9 */ /* 0x0005e40008040000 */
[----:B--2---:R-:W-:Y:S01]  /*0230*/  NOP ;  /* 0x0000000000007918 */ /* 0x004fe20000000000 */
.L_x_1:
[----:B------:R-:W-:Y:S05]  /*0240*/  BSYNC B0 ;  /* 0x0000000000007941 */ /* 0x000fea0003800000 */
.L_x_0:
[----:B------:R-:W2:Y:S01]  /*0250*/  SHFL.IDX PT, R4, R2, RZ, 0x1f ;  /* 0x00001fff02047589 */ /* 0x000ea200000e0000 */
[----:B-1----:R-:W-:Y:S01]  /*0260*/  R2UR UR12, R3 ;  /* 0x00000000030c72ca */ /* 0x002fe200000e0000 */
[----:B------:R-:W-:-:S12]  /*0270*/  UISETP.NE.AND UP0, UPT, UR4, 0x1, UPT ;  /* 0x000000010400788c */ /* 0x000fd8000bf05270 */
[----:B------:R-:W-:Y:S02]  /*0280*/  UIADD3 UR38, UR12, -0x1, URZ ;  /* 0xffffffff0c267890 */ /* 0x000fe4000fffe03f */
[----:B------:R-:W-:Y:S02]  /*0290*/  ULOP3.LUT UP2, URZ, UR12, UR4, URZ, 0xfc, !UPT ;  /* 0x000000040c3f7292 */ /* 0x000fe4000f84fc3f */
[----:B------:R-:W-:Y:S02]  /*02a0*/  UISETP.EQ.AND UP1, UPT, UR12, URZ, !UP0 ;  /* 0x0000003f0c00728c */ /* 0x000fe4000c722270 */
[----:B------:R-:W-:Y:S02]  /*02b0*/  UISETP.GE.U32.AND UP3, UPT, UR38, 0x4, UPT ;  /* 0x000000042600788c */ /* 0x000fe4000bf66070 */
[----:B------:R-:W-:Y:S01]  /*02c0*/  USEL UR29, URZ, 0x2, UP2 ;  /* 0x000000023f1d7887 */ /* 0x000fe20009000000 */
[----:B--2---:R-:W-:Y:S01]  /*02d0*/  ISETP.NE.AND P0, PT, R4, RZ, PT ;  /* 0x000000ff0400720c */ /* 0x004fe20003f05270 */
[----:B------:R-:W-:-:S02]  /*02e0*/  USEL UR30, URZ, 0x1, !UP1 ;  /* 0x000000013f1e7887 */ /* 0x000fc4000c800000 */
[----:B------:R-:W-:Y:S02]  /*02f0*/  USEL UR29, UR29, 0x1, UP3 ;  /* 0x000000011d1d7887 */ /* 0x000fe40009800000 */
[----:B------:R-:W-:-:S08]  /*0300*/  USEL UR30, UR30, 0x2, UP3 ;  /* 0x000000021e1e7887 */ /* 0x000fd00009800000 */
[----:B------:R-:W-:Y:S05]  /*0310*/  @P0 BRA `(.L_x_2) ;  /* 0x0000000000580947 */ /* 0x000fea0003800000 */
[----:B------:R-:W1:Y:S01]  /*0320*/  S2UR UR6, SR_CgaCtaId ;  /* 0x00000000000679c3 */ /* 0x000e620000008800 */
[----:B------:R-:W-:Y:S01]  /*0330*/  UMOV UR5, 0x400 ;  /* 0x0000040000057882 */ /* 0x000fe20000000000 */
[----:B------:R-:W-:Y:S01]  /*0340*/  UMOV UR7, 0x1 ;  /* 0x0000000100077882 */ /* 0x000fe20000000000 */
[----:B------:R-:W-:Y:S01]  /*0350*/  UMOV UR8, 0x80 ;  /* 0x0000008000087882 */ /* 0x000fe20000000000 */
[----:B------:R-:W-:Y:S01]  /*0360*/  ELECT P0, URZ, PT ;  /* 0x00000000003f782f */ /* 0x000fe20003800000 */
[----:B------:R-:W-:-:S04]  /*0370*/  UIADD3 UR8, -UR8, 0x100000, URZ ;  /* 0x0010000008087890 */ /* 0x000fc8000fffe13f */
[----:B------:R-:W-:Y:S02]  /*0380*/  USHF.L.U32 UR9, UR8, 0xb, URZ ;  /* 0x0000000b08097899 */ /* 0x000fe4000800063f */
[----:B------:R-:W-:Y:S02]  /*0390*/  USHF.L.U32 UR8, UR8, 0x1, URZ ;  /* 0x0000000108087899 */ /* 0x000fe4000800063f */
[----:B-1----:R-:W-:Y:S02]  /*03a0*/  ULEA UR5, UR6, UR5, 0x18 ;  /* 0x0000000506057291 */ /* 0x002fe4000f8ec03f */
[----:B------:R-:W-:-:S04]  /*03b0*/  UIADD3 UR6, -UR7, 0x100000, URZ ;  /* 0x0010000007067890 */ /* 0x000fc8000fffe13f */
[----:B------:R-:W-:Y:S02]  /*03c0*/  USHF.L.U32 UR7, UR6, 0xb, URZ ;  /* 0x0000000b06077899 */ /* 0x000fe4000800063f */
[----:B------:R-:W-:Y:S01]  /*03d0*/  USHF.L.U32 UR6, UR6, 0x1, URZ ;  /* 0x0000000106067899 */ /* 0x000fe2000800063f */
[----:B------:R-:W1:Y:S11]  /*03e0*/  FENCE.VIEW.ASYNC.S ;  /* 0x00000000000073c6 */ /* 0x000e760000000000 */
[----:B-1----:R1:W2:Y:S01]  /*03f0*/  SYNCS.EXCH.64 URZ, [UR5+0x44840], UR6 ;  /* 0x04484006053f75b2 */ /* 0x0022a20008000100 */
[----:B------:R1:W3:Y:S01]  /*0400*/  SYNCS.EXCH.64 URZ, [UR5+0x44860], UR8 ;  /* 0x04486008053f75b2 */ /* 0x0002e20008000100 */
[----:B------:R1:W4:Y:S01]  /*0410*/  SYNCS.EXCH.64 URZ, [UR5+0x44848], UR6 ;  /* 0x04484806053f75b2 */ /* 0x0003220008000100 */
[----:B------:R1:W1:Y:S01]  /*0420*/  SYNCS.EXCH.64 URZ, [UR5+0x44868], UR8 ;  /* 0x04486808053f75b2 */ /* 0x0002620008000100 */
[----:B------:R1:W1:Y:S01]  /*0430*/  SYNCS.EXCH.64 URZ, [UR5+0x44850], UR6 ;  /* 0x04485006053f75b2 */ /* 0x0002620008000100 */
[----:B------:R1:W1:Y:S01]  /*0440*/  SYNCS.EXCH.64 URZ, [UR5+0x44870], UR8 ;  /* 0x04487008053f75b2 */ /* 0x0002620008000100 */
[----:B------:R1:W1:Y:S01]  /*0450*/  SYNCS.EXCH.64 URZ, [UR5+0x44858], UR6 ;  /* 0x04485806053f75b2 */ /* 0x0002620008000100 */
[----:B------:R1:W1:Y:S01]  /*0460*/  SYNCS.EXCH.64 URZ, [UR5+0x44878], UR8 ;  /* 0x04487808053f75b2 */ /* 0x0002620008000100 */
[----:B------:R-:W-:Y:S01]  /*0470*/  NOP ;  /* 0x0000000000007918 */ /* 0x000fe20000000000 */
.L_x_2:
[----:B------:R-:W5:Y:S01]  /*0480*/  SHFL.IDX PT, R3, R2, RZ, 0x1f ;  /* 0x00001fff02037589 */ /* 0x000f6200000e0000 */
[----:B------:R-:W-:Y:S01]  /*0490*/  NOP ;  /* 0x0000000000007918 */ /* 0x000fe20000000000 */
[----:B-----5:R-:W-:-:S13]  /*04a0*/  ISETP.NE.AND P0, PT, R3, RZ, PT ;  /* 0x000000ff0300720c */ /* 0x020fda0003f05270 */
[----:B------:R-:W-:Y:S05]  /*04b0*/  @P0 BRA `(.L_x_3) ;  /* 0x0000000000580947 */ /* 0x000fea0003800000 */
[----:B-1----:R-:W1:Y:S01]  /*04c0*/  S2UR UR6, SR_CgaCtaId ;  /* 0x00000000000679c3 */ /* 0x002e620000008800 */
[----:B------:R-:W-:Y:S01]  /*04d0*/  UMOV UR5, 0x400 ;  /* 0x0000040000057882 */ /* 0x000fe20000000000 */
[----:B------:R-:W-:Y:S01]  /*04e0*/  UMOV UR8, 0x1 ;  /* 0x0000000100087882 */ /* 0x000fe20000000000 */
[----:B------:R-:W-:Y:S01]  /*04f0*/  UMOV UR7, 0x100 ;  /* 0x0000010000077882 */ /* 0x000fe20000000000 */
[----:B------:R-:W-:-:S04]  /*0500*/  UIADD3 UR8, -UR8, 0x100000, URZ ;  /* 0x0010000008087890 */ /* 0x000fc8000fffe13f */
[----:B------:R-:W-:Y:S02]  /*0510*/  USHF.L.U32 UR9, UR8, 0xb, URZ ;  /* 0x0000000b08097899 */ /* 0x000fe4000800063f */
[----:B------:R-:W-:Y:S01]  /*0520*/  USHF.L.U32 UR8, UR8, 0x1, URZ ;  /* 0x0000000108087899 */ /* 0x000fe2000800063f */
[----:B------:R-:W-:Y:S01]  /*0530*/  ELECT P0, URZ, PT ;  /* 0x00000000003f782f */ /* 0x000fe20003800000 */
[----:B-1----:R-:W-:Y:S02]  /*0540*/  ULEA UR5, UR6, UR5, 0x18 ;  /* 0x0000000506057291 */ /* 0x002fe4000f8ec03f */
[----:B------:R-:W-:-:S04]  /*0550*/  UIADD3 UR6, -UR7, 0x100000, URZ ;  /* 0x0010000007067890 */ /* 0x000fc8000fffe13f */
[----:B------:R-:W-:Y:S02]  /*0560*/  USHF.L.U32 UR7, UR6, 0xb, URZ ;  /* 0x0000000b06077899 */ /* 0x000fe4000800063f */
[----:B------:R-:W-:Y:S01]  /*0570*/  USHF.L.U32 UR6, UR6, 0x1, URZ ;  /* 0x0000000106067899 */ /* 0x000fe2000800063f */
[----:B------:R-:W1:Y:S03]  /*0580*/  FENCE.VIEW.ASYNC.S ;  /* 0x00000000000073c6 */ /* 0x000e660000000000 */
[----:B-1----:R1:W1:Y:S08]  /*0590*/  SYNCS.EXCH.64 URZ, [UR5+0x44800], UR8 ;  /* 0x04480008053f75b2 */ /* 0x0022700008000100 */
[----:B------:R1:W1:Y:S01]  /*05a0*/  SYNCS.EXCH.64 URZ, [UR5+0x44820], UR6 ;  /* 0x04482006053f75b2 */ /* 0x0002620008000100 */
[----:B------:R1:W1:Y:S01]  /*05b0*/  SYNCS.EXCH.64 URZ, [UR5+0x44808], UR8 ;  /* 0x04480808053f75b2 */ /* 0x0002620008000100 */
[----:B------:R1:W1:Y:S01]  /*05c0*/  SYNCS.EXCH.64 URZ, [UR5+0x44828], UR6 ;  /* 0x04482806053f75b2 */ /* 0x0002620008000100 */
[----:B------:R1:W1:Y:S01]  /*05d0*/  SYNCS.EXCH.64 URZ, [UR5+0x44810], UR8 ;  /* 0x04481008053f75b2 */ /* 0x0002620008000100 */
[----:B------:R1:W1:Y:S01]  /*05e0*/  SYNCS.EXCH.64 URZ, [UR5+0x44830], UR6 ;  /* 0x04483006053f75b2 */ /* 0x0002620008000100 */
[----:B------:R1:W1:Y:S01]  /*05f0*/  SYNCS.EXCH.64 URZ, [UR5+0x44818], UR8 ;  /* 0x04481808053f75b2 */ /* 0x0002620008000100 */
[----:B------:R1:W1:Y:S01]  /*0600*/  SYNCS.EXCH.64 URZ, [UR5+0x44838], UR6 ;  /* 0x04483806053f75b2 */ /* 0x0002620008000100 */
[----:B------:R-:W-:Y:S01]  /*0610*/  NOP ;  /* 0x0000000000007918 */ /* 0x000fe20000000000 */
.L_x_3:
        /* <DEDUP_REMOVED lines=21> */
[----:B------:R-:W-:Y:S01]  /*0770*/  NOP ;  /* 0x0000000000007918 */ /* 0x000fe20000000000 */
.L_x_4:
[----:B------:R-:W5:Y:S01]  /*0780*/  SHFL.IDX PT, R3, R2, RZ, 0x1f ;  /* 0x00001fff02037589 */ /* 0x000f6200000e0000 */
[----:B------:R-:W-:Y:S01]  /*0790*/  ELECT P0, URZ, PT ;  /* 0x00000000003f782f */ /* 0x000fe20003800000 */
[----:B------:R-:W-:Y:S01]  /*07a0*/  NOP ;  /* 0x0000000000007918 */ /* 0x000fe20000000000 */
[----:B-1----:R-:W-:Y:S02]  /*07b0*/  UMOV UR6, 0x80 ;  /* 0x0000008000067882 */ /* 0x002fe40000000000 */
[C---:B-----5:R-:W-:Y:S02]  /*07c0*/  ISETP.NE.OR P0, PT, R3.reuse, RZ, !P0 ;  /* 0x000000ff0300720c */ /* 0x060fe40004705670 */
[----:B------:R-:W-:-:S11]  /*07d0*/  ISETP.NE.AND P2, PT, R3, RZ, PT ;  /* 0x000000ff0300720c */ /* 0x000fd60003f45270 */
[----:B------:R-:W-:Y:S01]  /*07e0*/  VOTEU.ALL UP1, P0 ;  /* 0x00000000003f7886 */ /* 0x000fe20000020000 */
[----:B------:R-:W-:Y:S01]  /*07f0*/  VOTEU.ALL UP2, P0 ;  /* 0x00000000003f7886 */ /* 0x000fe20000040000 */
[----:B------:R-:W-:Y:S01]  /*0800*/  VOTEU.ALL UP3, P0 ;  /* 0x00000000003f7886 */ /* 0x000fe20000060000 */
[----:B------:R-:W-:Y:S01]  /*0810*/  VOTEU.ALL UP4, P0 ;  /* 0x00000000003f7886 */ /* 0x000fe20000080000 */
[----:B------:R-:W-:Y:S01]  /*0820*/  VOTEU.ALL UP5, P0 ;  /* 0x00000000003f7886 */ /* 0x000fe200000a0000 */
[----:B------:R-:W1:Y:S01]  /*0830*/  @!UP1 S2UR UR8, SR_CgaCtaId ;  /* 0x00000000000899c3 */ /* 0x000e620000008800 */
[----:B------:R-:W-:Y:S01]  /*0840*/  @!UP1 UMOV UR5, 0x400 ;  /* 0x0000040000059882 */ /* 0x000fe20000000000 */
[----:B------:R-:W-:-:S04]  /*0850*/  @!UP1 UIADD3 UR6, -UR6, 0x100000, URZ ;  /* 0x0010000006069890 */ /* 0x000fc8000fffe13f */
[----:B------:R-:W-:Y:S02]  /*0860*/  @!UP1 USHF.L.U32 UR7, UR6, 0xb, URZ ;  /* 0x0000000b06079899 */ /* 0x000fe4000800063f */
[----:B------:R-:W-:Y:S02]  /*0870*/  @!UP1 USHF.L.U32 UR6, UR6, 0x1, URZ ;  /* 0x0000000106069899 */ /* 0x000fe4000800063f */
[----:B-1----:R-:W-:Y:S02]  /*0880*/  @!UP1 ULEA UR5, UR8, UR5, 0x18 ;  /* 0x0000000508059291 */ /* 0x002fe4000f8ec03f */
[----:B------:R-:W-:-:S04]  /*0890*/  UISETP.NE.AND UP1, UPT, UR38, URZ, UPT ;  /* 0x0000003f2600728c */ /* 0x000fc8000bf25270 */
[----:B------:R-:W-:Y:S01]  /*08a0*/  USEL UR8, URZ, 0x1, UP1 ;  /* 0x000000013f087887 */ /* 0x000fe20008800000 */
[----:B------:R-:W1:Y:S05]  /*08b0*/  FENCE.VIEW.ASYNC.S ;  /* 0x00000000000073c6 */ /* 0x000e6a0000000000 */
[----:B-1----:R1:W1:Y:S01]  /*08c0*/  @!UP2 SYNCS.EXCH.64 URZ, [UR5+0x448a0], UR6 ;  /* 0x0448a006053fa5b2 */ /* 0x0022620008000100 */
[----:B------:R1:W1:Y:S01]  /*08d0*/  @!UP3 SYNCS.EXCH.64 URZ, [UR5+0x448a8], UR6 ;  /* 0x0448a806053fb5b2 */ /* 0x0002620008000100 */
[----:B------:R1:W1:Y:S01]  /*08e0*/  @!UP4 SYNCS.EXCH.64 URZ, [UR5+0x448b0], UR6 ;  /* 0x0448b006053fc5b2 */ /* 0x0002620008000100 */
[----:B------:R1:W1:Y:S01]  /*08f0*/  @!UP5 SYNCS.EXCH.64 URZ, [UR5+0x448b8], UR6 ;  /* 0x0448b806053fd5b2 */ /* 0x0002620008000100 */
[----:B------:R-:W-:Y:S01]  /*0900*/  NOP ;  /* 0x0000000000007918 */ /* 0x000fe20000000000 */
[----:B------:R-:W-:Y:S05]  /*0910*/  @P2 BRA `(.L_x_5) ;  /* 0x0000000000502947 */ /* 0x000fea0003800000 */
[----:B-1----:R-:W1:Y:S01]  /*0920*/  S2UR UR6, SR_CgaCtaId ;  /* 0x00000000000679c3 */ /* 0x002e620000008800 */
        /* <DEDUP_REMOVED lines=12> */
[----:B-1----:R1:W1:Y:S01]  /*09f0*/  SYNCS.EXCH.64 URZ, [UR5+0x448d0], UR6 ;  /* 0x0448d006053f75b2 */ /* 0x0022620008000100 */
[----:B------:R1:W1:Y:S01]  /*0a00*/  SYNCS.EXCH.64 URZ, [UR5+0x448e8], UR10 ;  /* 0x0448e80a053f75b2 */ /* 0x0002620008000100 */
[----:B------:R1:W1:Y:S01]  /*0a10*/  SYNCS.EXCH.64 URZ, [UR5+0x448d8], UR6 ;  /* 0x0448d806053f75b2 */ /* 0x0002620008000100 */
[----:B------:R1:W1:Y:S01]  /*0a20*/  SYNCS.EXCH.64 URZ, [UR5+0x448f0], UR10 ;  /* 0x0448f00a053f75b2 */ /* 0x0002620008000100 */
[----:B------:R1:W1:Y:S01]  /*0a30*/  SYNCS.EXCH.64 URZ, [UR5+0x448e0], UR6 ;  /* 0x0448e006053f75b2 */ /* 0x0002620008000100 */
[----:B------:R1:W1:Y:S01]  /*0a40*/  SYNCS.EXCH.64 URZ, [UR5+0x448f8], UR10 ;  /* 0x0448f80a053f75b2 */ /* 0x0002620008000100 */
[----:B------:R-:W-:Y:S01]  /*0a50*/  NOP ;  /* 0x0000000000007918 */ /* 0x000fe20000000000 */
.L_x_5:
[----:B------:R-:W-:Y:S01]  /*0a60*/  ISETP.NE.AND P0, PT, RZ, UR12, PT ;  /* 0x0000000cff007c0c */ /* 0x000fe2000bf05270 */
[----:B------:R-:W-:Y:S01]  /*0a70*/  IMAD.U32 R2, RZ, RZ, UR4 ;  /* 0x00000004ff027e24 */ /* 0x000fe2000f8e00ff */
[----:B------:R-:W-:Y:S01]  /*0a80*/  NOP ;  /* 0x0000000000007918 */ /* 0x000fe20000000000 */
[----:B-1234-:R-:W-:Y:S03]  /*0a90*/  BAR.SYNC.DEFER_BLOCKING 0x0 ;  /* 0x0000000000007b1d */ /* 0x01efe60000010000 */
[----:B------:R-:W-:-:S07]  /*0aa0*/  ISETP.EQ.AND P2, PT, R2, 0x1, P1 ;  /* 0x000000010200780c */ /* 0x000fce0000f42270 */
[----:B------:R-:W-:Y:S06]  /*0ab0*/  @!P0 BRA `(.L_x_6) ;  /* 0x0000009800e08947 */ /* 0x000fec0003800000 */
[----:B------:R-:W-:-:S06]  /*0ac0*/  UISETP.GT.U32.AND UP0, UPT, UR38, 0x3, UPT ;  /* 0x000000032600788c */ /* 0x000fcc000bf04070 */
[----:B------:R-:W-:-:S13]  /*0ad0*/  PLOP3.LUT P0, PT, PT, PT, UP0, 0x80, 0x0 ;  /* 0x000000000000781c */ /* 0x000fda0003f0f008 */
[----:B------:R-:W-:Y:S05]  /*0ae0*/  @P0 EXIT ;  /* 0x000000000000094d */ /* 0x000fea0003800000 */
.L_x_7:
[----:B------:R-:W-:-:S08]  /*0af0*/  NOP ;  /* 0x0000000000007918 */ /* 0x000fd00000000000 */
[----:B------:R-:W1:Y:S02]  /*0b00*/  USETMAXREG.TRY_ALLOC.CTAPOOL UP0, 0xf0 ;  /* 0x000000f0000079c8 */ /* 0x000e640008000600 */
[----:B-1----:R-:W-:-:S13]  /*0b10*/  PLOP3.LUT P0, PT, PT, PT, UP0, 0x80, 0x0 ;  /* 0x000000000000781c */ /* 0x002fda0003f0f008 */
[----:B------:R-:W-:Y:S05]  /*0b20*/  @!P0 BRA `(.L_x_7) ;  /* 0xfffffffc00f08947 */ /* 0x000fea000383ffff */
[----:B------:R-:W-:Y:S01]  /*0b30*/  UISETP.NE.AND UP0, UPT, UR12, 0x1, UPT ;  /* 0x000000010c00788c */ /* 0x000fe2000bf05270 */
[----:B------:R-:W1:Y:S01]  /*0b40*/  S2UR UR39, SR_CTAID.X ;  /* 0x00000000002779c3 */ /* 0x000e620000002500 */
[----:B------:R-:W-:Y:S01]  /*0b50*/  UMOV UR5, URZ ;  /* 0x0000003f00057c82 */ /* 0x000fe20008000000 */
[----:B------:R-:W-:-:S03]  /*0b60*/  UMOV UR4, URZ ;  /* 0x0000003f00047c82 */ /* 0x000fc60008000000 */
[----:B------:R-:W-:-:S13]  /*0b70*/  PLOP3.LUT P0, PT, PT, PT, UP0, 0x80, 0x0 ;  /* 0x000000000000781c */ /* 0x000fda0003f0f008 */
[----:B------:R-:W-:Y:S05]  /*0b80*/  @!P0 BRA `(.L_x_8) ;  /* 0x0000000000388947 */ /* 0x000fea0003800000 */
[----:B------:R-:W-:Y:S01]  /*0b90*/  UISETP.NE.AND UP0, UPT, UR12, 0x2, UPT ;  /* 0x000000020c00788c */ /* 0x000fe2000bf05270 */
[----:B------:R-:W-:-:S05]  /*0ba0*/  UMOV UR4, 0x2 ;  /* 0x0000000200047882 */ /* 0x000fca0000000000 */
[----:B------:R-:W-:-:S13]  /*0bb0*/  PLOP3.LUT P1, PT, PT, PT, UP0, 0x80, 0x0 ;  /* 0x000000000000781c */ /* 0x000fda0003f2f008 */
[----:B------:R-:W-:Y:S05]  /*0bc0*/  @!P1 BRA `(.L_x_8) ;  /* 0x0000000000289947 */ /* 0x000fea0003800000 */
[----:B------:R-:W-:-:S06]  /*0bd0*/  UISETP.NE.AND UP0, UPT, UR12, 0x3, UPT ;  /* 0x000000030c00788c */ /* 0x000fcc000bf05270 */
[----:B------:R-:W-:-:S13]  /*0be0*/  PLOP3.LUT P1, PT, PT, PT, UP0, 0x80, 0x0 ;  /* 0x000000000000781c */ /* 0x000fda0003f2f008 */
[----:B------:R-:W-:Y:S05]  /*0bf0*/  @!P1 BRA `(.L_x_9) ;  /* 0x0000000000149947 */ /* 0x000fea0003800000 */
[----:B------:R-:W-:-:S11]  /*0c00*/  UISETP.NE.AND UP0, UPT, UR12, 0x4, UPT ;  /* 0x000000040c00788c */ /* 0x000fd6000bf05270 */
[----:B------:R-:W-:Y:S01]  /*0c10*/  @!UP0 UMOV UR5, 0x1 ;  /* 0x0000000100058882 */ /* 0x000fe20000000000 */
[----:B------:R-:W-:Y:S01]  /*0c20*/  @UP0 UMOV UR4, URZ ;  /* 0x0000003f00040c82 */ /* 0x000fe20008000000 */
[----:B------:R-:W-:Y:S01]  /*0c30*/  @UP0 UMOV UR5, URZ ;  /* 0x0000003f00050c82 */ /* 0x000fe20008000000 */
[----:B------:R-:W-:Y:S05]  /*0c40*/  BRA `(.L_x_8) ;  /* 0x0000000000087947 */ /* 0x000fea0003800000 */
.L_x_9:
[----:B------:R-:W-:Y:S01]  /*0c50*/  UMOV UR5, 0x1 ;  /* 0x0000000100057882 */ /* 0x000fe20000000000 */
[----:B------:R-:W-:-:S05]  /*0c60*/  UMOV UR4, URZ ;  /* 0x0000003f00047c82 */ /* 0x000fca0008000000 */
.L_x_8:
[----:B------:R-:W-:Y:S05]  /*0c70*/  @!P0 BRA `(.L_x_10) ;  /* 0x00000000003c8947 */ /* 0x000fea0003800000 */
[----:B------:R-:W-:-:S06]  /*0c80*/  UISETP.NE.AND UP0, UPT, UR12, 0x2, UPT ;  /* 0x000000020c00788c */ /* 0x000fcc000bf05270 */
[----:B------:R-:W-:-:S13]  /*0c90*/  PLOP3.LUT P0, PT, PT, PT, UP0, 0x80, 0x0 ;  /* 0x000000000000781c */ /* 0x000fda0003f0f008 */
[----:B------:R-:W-:Y:S05]  /*0ca0*/  @!P0 BRA `(.L_x_11) ;  /* 0x0000000000288947 */ /* 0x000fea0003800000 */
[----:B------:R-:W-:-:S06]  /*0cb0*/  UISETP.NE.AND UP0, UPT, UR12, 0x3, UPT ;  /* 0x000000030c00788c */ /* 0x000fcc000bf05270 */
[----:B------:R-:W-:-:S13]  /*0cc0*/  PLOP3.LUT P0, PT, PT, PT, UP0, 0x80, 0x0 ;  /* 0x000000000000781c */ /* 0x000fda0003f0f008 */
[----:B------:R-:W-:Y:S05]  /*0cd0*/  @!P0 BRA `(.L_x_12) ;  /* 0x0000000000148947 */ /* 0x000fea0003800000 */
[----:B------:R-:W-:-:S06]  /*0ce0*/  UISETP.NE.AND UP0, UPT, UR12, 0x4, UPT ;  /* 0x000000040c00788c */ /* 0x000fcc000bf05270 */
[----:B------:R-:W-:-:S13]  /*0cf0*/  PLOP3.LUT P0, PT, PT, PT, UP0, 0x80, 0x0 ;  /* 0x000000000000781c */ /* 0x000fda0003f0f008 */
[----:B------:R-:W-:Y:S05]  /*0d00*/  @P0 BRA `(.L_x_13) ;  /* 0x00000000001c0947 */ /* 0x000fea0003800000 */
[----:B-1----:R-:W-:Y:S01]  /*0d10*/  ULEA UR39, UR39, 0x3, 0x1 ;  /* 0x0000000327277891 */ /* 0x002fe2000f8e083f */
[----:B------:R-:W-:Y:S11]  /*0d20*/  BRA `(.L_x_13) ;  /* 0x0000000000147947 */ /* 0x000ff60003800000 */
.L_x_12:
[----:B-1----:R-:W-:Y:S01]  /*0d30*/  ULEA UR39, UR39, 0x2, 0x1 ;  /* 0x0000000227277891 */ /* 0x002fe2000f8e083f */
[----:B------:R-:W-:Y:S11]  /*0d40*/  BRA `(.L_x_13) ;  /* 0x00000000000c7947 */ /* 0x000ff60003800000 */
.L_x_11:
[----:B-1----:R-:W-:Y:S01]  /*0d50*/  ULEA UR39, UR39, 0x1, 0x1 ;  /* 0x0000000127277891 */ /* 0x002fe2000f8e083f */
[----:B------:R-:W-:Y:S11]  /*0d60*/  BRA `(.L_x_13) ;  /* 0x0000000000047947 */ /* 0x000ff60003800000 */
.L_x_10:
[----:B-1----:R-:W-:-:S12]  /*0d70*/  USHF.L.U32 UR39, UR39, 0x1, URZ ;  /* 0x0000000127277899 */ /* 0x002fd8000800063f */
.L_x_13:
[----:B------:R-:W-:-:S04]  /*0d80*/  ULOP3.LUT UR6, UR30, 0x1, URZ, 0xfc, !UPT ;  /* 0x000000011e067892 */ /* 0x000fc8000f8efc3f */
[----:B------:R-:W-:-:S06]  /*0d90*/  UISETP.NE.AND UP0, UPT, UR6, 0x3, UPT ;  /* 0x000000030600788c */ /* 0x000fcc000bf05270 */
[----:B------:R-:W-:-:S13]  /*0da0*/  PLOP3.LUT P0, PT, PT, PT, UP0, 0x80, 0x0 ;  /* 0x000000000000781c */ /* 0x000fda0003f0f008 */
[----:B------:R-:W-:Y:S05]  /*0db0*/  @!P0 BRA `(.L_x_14) ;  /* 0x0000000000048947 */ /* 0x000fea0003800000 */
[----:B-1----:R-:W-:Y:S01]  /*0dc0*/  BPT.TRAP 0x1 ;  /* 0x000000040000795c */ /* 0x002fe20000300000 */
.L_x_14:
[----:B------:R-:W2:Y:S01]  /*0dd0*/  S2UR UR6, SR_CgaCtaId ;  /* 0x00000000000679c3 */ /* 0x000ea20000008800 */
[----:B------:R-:W-:Y:S01]  /*0de0*/  UMOV UR36, 0x400 ;  /* 0x0000040000247882 */ /* 0x000fe20000000000 */
[----:B------:R-:W-:-:S05]  /*0df0*/  IMAD.U32 R2, RZ, RZ, UR5 ;  /* 0x00000005ff027e24 */ /* 0x000fca000f8e00ff */
[----:B------:R-:W-:Y:S01]  /*0e00*/  SHF.L.U32 R2, R2, 0x1f, RZ ;  /* 0x0000001f02027819 */ /* 0x000fe200000006ff */
[----:B--2---:R-:W-:-:S04]  /*0e10*/  ULEA UR36, UR6, UR36, 0x18 ;  /* 0x0000002406247291 */ /* 0x004fc8000f8ec03f */
[----:B------:R-:W-:-:S09]  /*0e20*/  ULEA UR6, UR4, UR36, 0x3 ;  /* 0x0000002404067291 */ /* 0x000fd2000f8e183f */
[----:B------:R-:W2:Y:S02]  /*0e30*/  SYNCS.PHASECHK.TRANS64.TRYWAIT P1, [UR6+0x44840], R2 ;  /* 0x04484002ff0075a7 */ /* 0x000ea40008020146 */
[----:B--2---:R-:W-:Y:S05]  /*0e40*/  @!P1 BRA `(.L_x_15) ;  /* 0x000000d0008c9947 */ /* 0x004fea0003800000 */
.L_x_142:
[----:B------:R-:W-:Y:S05]  /*0e50*/  @!P0 BRA `(.L_x_16) ;  /* 0x0000000000048947 */ /* 0x000fea0003800000 */
[----:B-1----:R-:W-:Y:S01]  /*0e60*/  BPT.TRAP 0x1 ;  /* 0x000000040000795c */ /* 0x002fe20000300000 */
.L_x_16:
[----:B------:R-:W3:Y:S01]  /*0e70*/  SYNCS.PHASECHK.TRANS64.TRYWAIT P1, [UR6+0x44848], R2 ;  /* 0x04484802ff0075a7 */ /* 0x000ee20008020146 */
[----:B--2---:R-:W-:Y:S01]  /*0e80*/  SHF.R.S32.HI R3, RZ, 0x1f, R0 ;  /* 0x0000001fff037819 */ /* 0x004fe20000011400 */
[----:B------:R-:W-:-:S03]  /*0e90*/  UMOV UR9, 0x1 ;  /* 0x0000000100097882 */ /* 0x000fc60000000000 */
[----:B------:R-:W-:-:S04]  /*0ea0*/  LEA.HI R3, R3, R0, RZ, 0x7 ;  /* 0x0000000003037211 */ /* 0x000fc800078f38ff */
[----:B------:R-:W-:-:S05]  /*0eb0*/  LOP3.LUT R3, R3, 0xffffff80, RZ, 0xc0, !PT ;  /* 0xffffff8003037812 */ /* 0x000fca00078ec0ff */
[----:B------:R-:W-:Y:S01]  /*0ec0*/  IMAD.IADD R3, R0, 0x1, -R3 ;  /* 0x0000000100037824 */ /* 0x000fe200078e0a03 */
[----:B---3--:R-:W-:Y:S06]  /*0ed0*/  @!P1 BRA `(.L_x_17) ;  /* 0x000000d000809947 */ /* 0x008fec0003800000 */
.L_x_143:
[----:B------:R-:W-:Y:S01]  /*0ee0*/  ULDC UR10, c[0x0][0x288] ;  /* 0x0000a200000a7ab9 */ /* 0x000fe20000000800 */
[----:B------:R3:W-:Y:S01]  /*0ef0*/  STL [R1+0x100], RZ ;  /* 0x000100ff01007387 */ /* 0x0007e20000100800 */
[----:B------:R-:W-:Y:S01]  /*0f00*/  UISETP.GE.AND UP0, UPT, UR10, 0x80, UPT ;  /* 0x000000800a00788c */ /* 0x000fe2000bf06270 */
[----:B------:R-:W-:Y:S01]  /*0f10*/  CS2R R152, SRZ ;  /* 0x0000000000987805 */ /* 0x000fe2000001ff00 */
[----:B------:R-:W-:Y:S01]  /*0f20*/  UMOV UR5, URZ ;  /* 0x0000003f00057c82 */ /* 0x000fe20008000000 */
[----:B------:R3:W-:Y:S01]  /*0f30*/  STL [R1+0x104], RZ ;  /* 0x000104ff01007387 */ /* 0x0007e20000100800 */
[----:B------:R-:W-:Y:S01]  /*0f40*/  UMOV UR37, URZ ;  /* 0x0000003f00257c82 */ /* 0x000fe20008000000 */
[----:B------:R-:W-:Y:S02]  /*0f50*/  CS2R R154, SRZ ;  /* 0x00000000009a7805 */ /* 0x000fe4000001ff00 */
[----:B------:R-:W-:Y:S01]  /*0f60*/  PLOP3.LUT P1, PT, PT, PT, UP0, 0x80, 0x0 ;  /* 0x000000000000781c */ /* 0x000fe20003f2f008 */
[----:B------:R3:W-:Y:S01]  /*0f70*/  STL [R1+0x108], RZ ;  /* 0x000108ff01007387 */ /* 0x0007e20000100800 */
[----:B------:R-:W-:-:S02]  /*0f80*/  CS2R R156, SRZ ;  /* 0x00000000009c7805 */ /* 0x000fc4000001ff00 */
[----:B------:R-:W-:Y:S02]  /*0f90*/  CS2R R158, SRZ ;  /* 0x00000000009e7805 */ /* 0x000fe4000001ff00 */
[----:B------:R-:W-:Y:S01]  /*0fa0*/  CS2R R160, SRZ ;  /* 0x0000000000a07805 */ /* 0x000fe2000001ff00 */
[----:B------:R3:W-:Y:S01]  /*0fb0*/  STL [R1+0x10c], RZ ;  /* 0x00010cff01007387 */ /* 0x0007e20000100800 */
[----:B------:R-:W-:Y:S02]  /*0fc0*/  CS2R R162, SRZ ;  /* 0x0000000000a27805 */ /* 0x000fe4000001ff00 */
[----:B------:R-:W-:Y:S02]  /*0fd0*/  CS2R R164, SRZ ;  /* 0x0000000000a47805 */ /* 0x000fe4000001ff00 */
[----:B------:R-:W-:Y:S01]  /*0fe0*/  CS2R R166, SRZ ;  /* 0x0000000000a67805 */ /* 0x000fe2000001ff00 */
        /* <DEDUP_REMOVED lines=21> */
[----:B------:R-:W-:-:S03]  /*1140*/  CS2R R198, SRZ ;  /* 0x0000000000c67805 */ /* 0x000fc6000001ff00 */
[----:B------:R3:W-:Y:S04]  /*1150*/  STL [R1+0x128], RZ ;  /* 0x000128ff01007387 */ /* 0x0007e80000100800 */
        /* <DEDUP_REMOVED lines=36> */
[----:B------:R3:W-:Y:S01]  /*13a0*/  STL [R1+0x1bc], RZ ;  /* 0x0001bcff01007387 */ /* 0x0007e20000100800 */
[----:B------:R-:W-:Y:S05]  /*13b0*/  @!P1 BRA `(.L_x_18) ;  /* 0x0000007800589947 */ /* 0x000fea0003800000 */
[----:B------:R-:W-:Y:S01]  /*13c0*/  SHF.R.S32.HI R0, RZ, 0x1f, R3 ;  /* 0x0000001fff007819 */ /* 0x000fe20000011403 */
[----:B------:R4:W-:Y:S01]  /*13d0*/  STL [R1+0x100], RZ ;  /* 0x000100ff01007387 */ /* 0x0009e20000100800 */
[----:B-1----:R-:W-:Y:S02]  /*13e0*/  ULOP3.LUT UR24, UR39, 0x1, URZ, 0xc0, !UPT ;  /* 0x0000000127187892 */ /* 0x002fe4000f8ec03f */
[----:B------:R-:W-:Y:S01]  /*13f0*/  IMAD.U32 R7, RZ, RZ, UR39 ;  /* 0x00000027ff077e24 */ /* 0x000fe2000f8e00ff */
[CC--:B--2---:R-:W-:Y:S01]  /*1400*/  LEA.HI R2, R0.reuse, R3.reuse, RZ, 0x2 ;  /* 0x0000000300027211 */ /* 0x0c4fe200078f10ff */
[----:B------:R-:W-:Y:S01]  /*1410*/  USHF.R.U32.HI UR10, URZ, 0x7, UR10 ;  /* 0x000000073f0a7899 */ /* 0x000fe2000801160a */
[----:B------:R-:W-:Y:S01]  /*1420*/  LEA.HI R0, R0, R3, RZ, 0x5 ;  /* 0x0000000300007211 */ /* 0x000fe200078f28ff */
[----:B------:R-:W-:Y:S01]  /*1430*/  UMOV UR9, 0x1 ;  /* 0x0000000100097882 */ /* 0x000fe20000000000 */
[--C-:B------:R-:W-:Y:S01]  /*1440*/  SHF.R.S32.HI R4, RZ, 0x2, R2.reuse ;  /* 0x00000002ff047819 */ /* 0x100fe20000011402 */
[----:B------:R-:W-:Y:S01]  /*1450*/  UMOV UR6, URZ ;  /* 0x0000003f00067c82 */ /* 0x000fe20008000000 */
[----:B------:R-:W-:Y:S01]  /*1460*/  SHF.R.S32.HI R5, RZ, 0x1f, R2 ;  /* 0x0000001fff057819 */ /* 0x000fe20000011402 */
[----:B------:R-:W-:Y:S01]  /*1470*/  UMOV UR25, URZ ;  /* 0x0000003f00197c82 */ /* 0x000fe20008000000 */
[----:B------:R-:W-:Y:S01]  /*1480*/  LOP3.LUT R2, R2, 0x7ffffffc, RZ, 0xc0, !PT ;  /* 0x7ffffffc02027812 */ /* 0x000fe200078ec0ff */
[----:B------:R-:W-:Y:S01]  /*1490*/  UMOV UR37, URZ ;  /* 0x0000003f00257c82 */ /* 0x000fe20008000000 */
[----:B------:R-:W-:Y:S01]  /*14a0*/  LEA.HI R5, R5, R4, RZ, 0x3 ;  /* 0x0000000405057211 */ /* 0x000fe200078f18ff */
[----:B------:R-:W-:Y:S01]  /*14b0*/  UMOV UR5, URZ ;  /* 0x0000003f00057c82 */ /* 0x000fe20008000000 */
[----:B------:R-:W-:Y:S01]  /*14c0*/  SHF.R.S32.HI R0, RZ, 0x5, R0 ;  /* 0x00000005ff007819 */ /* 0x000fe20000011400 */
[----:B------:R-:W-:Y:S01]  /*14d0*/  IMAD.IADD R2, R3, 0x1, -R2 ;  /* 0x0000000103027824 */ /* 0x000fe200078e0a02 */
[----:B------:R-:W-:Y:S01]  /*14e0*/  LOP3.LUT R5, R5, 0xfffffff8, RZ, 0xc0, !PT ;  /* 0xfffffff805057812 */ /* 0x000fe200078ec0ff */
[----:B------:R-:W-:Y:S01]  /*14f0*/  UMOV UR7, URZ ;  /* 0x0000003f00077c82 */ /* 0x000fe20008000000 */
[----:B------:R-:W-:Y:S01]  /*1500*/  UMOV UR23, URZ ;  /* 0x0000003f00177c82 */ /* 0x000fe20008000000 */
[----:B------:R-:W-:Y:S01]  /*1510*/  IMAD.SHL.U32 R214, R2, 0x2, RZ ;  /* 0x0000000202d67824 */ /* 0x000fe200078e00ff */
[----:B------:R-:W-:Y:S01]  /*1520*/  ULDC.64 UR14, c[0x0][0x208] ;  /* 0x00008200000e7ab9 */ /* 0x000fe20000000a00 */
[----:B------:R-:W-:-:S02]  /*1530*/  IMAD.IADD R5, R4, 0x1, -R5 ;  /* 0x0000000104057824 */ /* 0x000fc400078e0a05 */
[----:B------:R-:W-:-:S04]  /*1540*/  IMAD R2, R0, 0x800, R214 ;  /* 0x0000080000027824 */ /* 0x000fc800078e02d6 */
[--C-:B------:R-:W-:Y:S02]  /*1550*/  IMAD R3, R5, 0x8, R2.reuse ;  /* 0x0000000805037824 */ /* 0x100fe400078e0202 */
[C---:B------:R-:W-:Y:S02]  /*1560*/  IMAD R4, R0.reuse, -0x200, R2 ;  /* 0xfffffe0000047824 */ /* 0x040fe400078e0202 */
[----:B------:R-:W-:Y:S01]  /*1570*/  IMAD R2, R0, 0x10, R5 ;  /* 0x0000001000027824 */ /* 0x000fe200078e0205 */
[----:B------:R-:W-:Y:S01]  /*1580*/  LEA R3, R3, UR36, 0x1 ;  /* 0x0000002403037c11 */ /* 0x000fe2000f8e08ff */
[----:B------:R-:W-:Y:S02]  /*1590*/  IMAD.U32 R0, RZ, RZ, UR24 ;  /* 0x00000018ff007e24 */ /* 0x000fe4000f8e00ff */
[----:B------:R-:W-:Y:S02]  /*15a0*/  IMAD R2, R7, 0x40, R2 ;  /* 0x0000004007027824 */ /* 0x000fe400078e0202 */
[----:B------:R-:W-:-:S02]  /*15b0*/  IMAD R3, R0, 0x4000, R3 ;  /* 0x0000400000037824 */ /* 0x000fc400078e0203 */
[----:B------:R-:W-:Y:S02]  /*15c0*/  IMAD R215, R5, 0x20, R4 ;  /* 0x0000002005d77824 */ /* 0x000fe400078e0204 */
[----:B----4-:R-:W-:-:S07]  /*15d0*/  IMAD.MOV.U32 R0, RZ, RZ, R214 ;  /* 0x000000ffff007224 */ /* 0x010fce00078e00d6 */
.L_x_42:
[----:B------:R-:W-:-:S06]  /*15e0*/  UISETP.GE.AND UP0, UPT, UR10, 0x1, UPT ;  /* 0x000000010a00788c */ /* 0x000fcc000bf06270 */
[----:B------:R-:W-:-:S13]  /*15f0*/  PLOP3.LUT P1, PT, PT, PT, UP0, 0x80, 0x0 ;  /* 0x000000000000781c */ /* 0x000fda0003f2f008 */
[----:B-12--5:R-:W-:Y:S05]  /*1600*/  @!P1 BRA `(.L_x_19) ;  /* 0x00000000002c9947 */ /* 0x026fea0003800000 */
[----:B------:R-:W1:Y:S02]  /*1610*/  S2R R4, SR_CTAID.X ;  /* 0x0000000000047919 */ /* 0x000e640000002500 */
[----:B-1----:R-:W-:-:S07]  /*1620*/  IMAD.SHL.U32 R4, R4, 0x80, RZ ;  /* 0x0000008004047824 */ /* 0x002fce00078e00ff */
.L_x_20:
[----:B------:R-:W-:-:S06]  /*1630*/  ULEA UR11, UR6, 0x80, 0x7 ;  /* 0x00000080060b7891 */ /* 0x000fcc000f8e383f */
[----:B------:R-:W-:-:S13]  /*1640*/  ISETP.GT.AND P1, PT, R4, UR11, PT ;  /* 0x0000000b04007c0c */ /* 0x000fda000bf24270 */
[----:B------:R-:W-:Y:S05]  /*1650*/  @!P1 BRA `(.L_x_19) ;  /* 0x0000000000189947 */ /* 0x000fea0003800000 */
[----:B------:R-:W-:Y:S01]  /*1660*/  UISETP.GT.AND UP0, UPT, UR10, 0x1, UPT ;  /* 0x000000010a00788c */ /* 0x000fe2000bf04270 */
[----:B------:R-:W-:Y:S01]  /*1670*/  VIADD R0, R0, 0x80 ;  /* 0x0000008000007836 */ /* 0x000fe20000000000 */
[----:B------:R-:W-:Y:S02]  /*1680*/  UIADD3 UR10, UR10, -0x1, URZ ;  /* 0xffffffff0a0a7890 */ /* 0x000fe4000fffe03f */
[----:B------:R-:W-:Y:S02]  /*1690*/  UIADD3 UR6, UR6, 0x1, URZ ;  /* 0x0000000106067890 */ /* 0x000fe4000fffe03f */
[----:B------:R-:W-:-:S13]  /*16a0*/  PLOP3.LUT P1, PT, PT, PT, UP0, 0x80, 0x0 ;  /* 0x000000000000781c */ /* 0x000fda0003f2f008 */
[----:B------:R-:W-:Y:S05]  /*16b0*/  @P1 BRA `(.L_x_20) ;  /* 0xfffffffc00dc1947 */ /* 0x000fea000383ffff */
.L_x_19:
[----:B------:R-:W-:-:S13]  /*16c0*/  ISETP.NE.AND P1, PT, RZ, UR10, PT ;  /* 0x0000000aff007c0c */ /* 0x000fda000bf25270 */
[----:B------:R-:W-:Y:S05]  /*16d0*/  @!P1 BRA `(.L_x_18) ;  /* 0x0000007400909947 */ /* 0x000fea0003800000 */
[----:B------:R-:W-:Y:S05]  /*16e0*/  @!P0 BRA `(.L_x_21) ;  /* 0x0000000000048947 */ /* 0x000fea0003800000 */
[----:B------:R-:W-:Y:S01]  /*16f0*/  BPT.TRAP 0x1 ;  /* 0x000000040000795c */ /* 0x000fe20000300000 */
.L_x_21:
[----:B------:R-:W-:Y:S01]  /*1700*/  ULEA UR11, UR7, UR36, 0x3 ;  /* 0x00000024070b7291 */ /* 0x000fe2000f8e183f */
[----:B------:R-:W-:-:S05]  /*1710*/  IMAD.U32 R4, RZ, RZ, UR23 ;  /* 0x00000017ff047e24 */ /* 0x000fca000f8e00ff */
[----:B------:R-:W-:-:S04]  /*1720*/  SHF.L.U32 R4, R4, 0x1f, RZ ;  /* 0x0000001f04047819 */ /* 0x000fc800000006ff */
[----:B------:R-:W1:Y:S02]  /*1730*/  SYNCS.PHASECHK.TRANS64.TRYWAIT P1, [UR11+0x44800], R4 ;  /* 0x04480004ff0075a7 */ /* 0x000e64000802014b */
[----:B-1----:R-:W-:Y:S05]  /*1740*/  @!P1 BRA `(.L_x_22) ;  /* 0x000000c8007c9947 */ /* 0x002fea0003800000 */
.L_x_144:
[----:B------:R-:W-:Y:S01]  /*1750*/  UIADD3 UR11, UR36, 0x14000, URZ ;  /* 0x00014000240b7890 */ /* 0x000fe2000fffe03f */
[----:B------:R-:W-:Y:S01]  /*1760*/  WARPGROUP.ARRIVE ;  /* 0x00000000000079c5 */ /* 0x000fe20000000000 */
[----:B------:R-:W-:Y:S02]  /*1770*/  USHF.R.U32.HI UR13, URZ, 0x4, UR36 ;  /* 0x000000043f0d7899 */ /* 0x000fe40008011624 */
[----:B------:R-:W-:Y:S02]  /*1780*/  USHF.R.U32.HI UR11, URZ, 0x4, UR11 ;  /* 0x000000043f0b7899 */ /* 0x000fe4000801160b */
[----:B------:R-:W-:Y:S02]  /*1790*/  ULOP3.LUT UR13, UR13, 0x3fff, URZ, 0xc0, !UPT ;  /* 0x00003fff0d0d7892 */ /* 0x000fe4000f8ec03f */
[----:B------:R-:W-:Y:S02]  /*17a0*/  ULOP3.LUT UR20, UR11, 0x3fff, URZ, 0xc0, !UPT ;  /* 0x00003fff0b147892 */ /* 0x000fe4000f8ec03f */
[----:B------:R-:W-:-:S02]  /*17b0*/  ULOP3.LUT UR21, UR13, 0x10000, URZ, 0xfc, !UPT ;  /* 0x000100000d157892 */ /* 0x000fc4000f8efc3f */
[----:B------:R-:W-:Y:S02]  /*17c0*/  ULOP3.LUT UR12, UR20, 0x10000, URZ, 0xfc, !UPT ;  /* 0x00010000140c7892 */ /* 0x000fe4000f8efc3f */
[----:B------:R-:W-:Y:S02]  /*17d0*/  UIMAD UR21, UR4, 0x300, UR21 ;  /* 0x00000300041578a4 */ /* 0x000fe4000f8e0215 */
[----:B------:R-:W-:Y:S01]  /*17e0*/  UIMAD UR11, UR7, 0x600, UR12 ;  /* 0x00000600070b78a4 */ /* 0x000fe2000f8e020c */
[----:B------:R-:W-:Y:S01]  /*17f0*/  UMOV UR17, 0x80000020 ;  /* 0x8000002000117882 */ /* 0x000fe20000000000 */
[----:B------:R-:W-:-:S03]  /*1800*/  UMOV UR19, 0x80000020 ;  /* 0x8000002000137882 */ /* 0x000fc60000000000 */
[----:B------:R-:W-:Y:S02]  /*1810*/  UMOV UR16, UR21 ;  /* 0x0000001500107c82 */ /* 0x000fe40008000000 */
[----:B------:R-:W-:Y:S02]  /*1820*/  UMOV UR18, UR11 ;  /* 0x0000000b00127c82 */ /* 0x000fe40008000000 */
[----:B------:R-:W-:Y:S01]  /*1830*/  HGMMA.64x128x16.F32 R88, gdesc[UR16], RZ, !UPT, gsb0 ;  /* 0x01e00000105879f0 */ /* 0x000fe2000c0008ff */
[----:B------:R-:W-:Y:S02]  /*1840*/  UIADD3 UR16, UR21, 0x2, URZ ;  /* 0x0000000215107890 */ /* 0x000fe4000fffe03f */
[----:B------:R-:W-:Y:S01]  /*1850*/  UIADD3 UR18, UR11, 0x2, URZ ;  /* 0x000000020b127890 */ /* 0x000fe2000fffe03f */
[----:B------:R-:W-:Y:S01]  /*1860*/  UMOV UR17, 0x80000020 ;  /* 0x8000002000117882 */ /* 0x000fe20000000000 */
[----:B------:R-:W-:Y:S01]  /*1870*/  UMOV UR19, 0x80000020 ;  /* 0x8000002000137882 */ /* 0x000fe20000000000 */
[----:B------:R-:W-:-:S02]  /*1880*/  WARPGROUP.DEPBAR.LE gsb0, 0x0 ;  /* 0x00008000000079c5 */ /* 0x000fc40000010000 */
[----:B------:R-:W-:-:S06]  /*1890*/  WARPGROUP.ARRIVE ;  /* 0x00000000000079c5 */ /* 0x000fcc0000000000 */
[----:B------:R-:W-:Y:S01]  /*18a0*/  HGMMA.64x128x16.F32 R88, gdesc[UR16], R88, gsb0 ;  /* 0x01e00000105879f0 */ /* 0x000fe20008000858 */
[----:B------:R-:W-:Y:S02]  /*18b0*/  UIADD3 UR16, UR21, 0x100, URZ ;  /* 0x0000010015107890 */ /* 0x000fe4000fffe03f */
[----:B------:R-:W-:Y:S01]  /*18c0*/  UIADD3 UR18, UR11, 0x200, URZ ;  /* 0x000002000b127890 */ /* 0x000fe2000fffe03f */
[----:B------:R-:W-:Y:S01]  /*18d0*/  UMOV UR17, 0x80000020 ;  /* 0x8000002000117882 */ /* 0x000fe20000000000 */
[----:B------:R-:W-:Y:S01]  /*18e0*/  UMOV UR19, 0x80000020 ;  /* 0x8000002000137882 */ /* 0x000fe20000000000 */
[----:B------:R-:W-:Y:S02]  /*18f0*/  WARPGROUP.DEPBAR.LE gsb0, 0x0 ;  /* 0x00008000000079c5 */ /* 0x000fe40000010000 */
        /* <DEDUP_REMOVED lines=20> */
[----:B------:R-:W-:-:S04]  /*1a40*/  UIADD3 UR11, UR7, 0x1, URZ ;  /* 0x00000001070b7890 */ /* 0x000fc8000fffe03f */
[----:B------:R-:W-:-:S04]  /*1a50*/  UISETP.NE.AND UP0, UPT, UR11, 0x4, UPT ;  /* 0x000000040b00788c */ /* 0x000fc8000bf05270 */
[----:B------:R-:W-:Y:S01]  /*1a60*/  USEL UR11, UR11, URZ, UP0 ;  /* 0x0000003f0b0b7287 */ /* 0x000fe20008000000 */
[----:B------:R-:W-:Y:S02]  /*1a70*/  WARPGROUP.DEPBAR.LE gsb0, 0x0 ;  /* 0x00008000000079c5 */ /* 0x000fe40000010000 */
[----:B------:R-:W-:-:S06]  /*1a80*/  WARPGROUP.ARRIVE ;  /* 0x00000000000079c5 */ /* 0x000fcc0000000000 */
[----:B------:R-:W-:Y:S01]  /*1a90*/  HGMMA.64x128x16.F32 R88, gdesc[UR16], R88, gsb0 ;  /* 0x01e00000105879f0 */ /* 0x000fe20008000858 */
[----:B------:R-:W-:-:S04]  /*1aa0*/  USEL UR16, URZ, 0x1, UP0 ;  /* 0x000000013f107887 */ /* 0x000fc80008000000 */
[----:B------:R-:W-:Y:S01]  /*1ab0*/  ULOP3.LUT UR23, UR23, UR16, URZ, 0x3c, !UPT ;  /* 0x0000001017177292 */ /* 0x000fe2000f8e3c3f */
[----:B------:R-:W-:Y:S02]  /*1ac0*/  WARPGROUP.DEPBAR.LE gsb0, 0x0 ;  /* 0x00008000000079c5 */ /* 0x000fe40000010000 */
[----:B------:R-:W-:Y:S09]  /*1ad0*/  @!P0 BRA `(.L_x_23) ;  /* 0x0000000000048947 */ /* 0x000ff20003800000 */
[----:B------:R-:W-:Y:S01]  /*1ae0*/  BPT.TRAP 0x1 ;  /* 0x000000040000795c */ /* 0x000fe20000300000 */
.L_x_23:
[----:B------:R-:W-:Y:S01]  /*1af0*/  ULEA UR16, UR11, UR36, 0x3 ;  /* 0x000000240b107291 */ /* 0x000fe2000f8e183f */
[----:B------:R-:W-:Y:S01]  /*1b00*/  IMAD.U32 R8, RZ, RZ, UR23 ;  /* 0x00000017ff087e24 */ /* 0x000fe2000f8e00ff */
[----:B-1----:R-:W1:Y:S01]  /*1b10*/  MUFU.RCP64H R5, 2.3591403961181640625 ;  /* 0x4002df8500057908 */ /* 0x002e620000001800 */
[----:B------:R-:W-:Y:S02]  /*1b20*/  IMAD.MOV.U32 R6, RZ, RZ, 0x458a2bb4 ;  /* 0x458a2bb4ff067424 */ /* 0x000fe400078e00ff */
[----:B------:R-:W-:Y:S01]  /*1b30*/  IMAD.MOV.U32 R7, RZ, RZ, 0x4002df85 ;  /* 0x4002df85ff077424 */ /* 0x000fe200078e00ff */
[----:B------:R-:W-:Y:S01]  /*1b40*/  SHF.L.U32 R8, R8, 0x1f, RZ ;  /* 0x0000001f08087819 */ /* 0x000fe200000006ff */
[----:B------:R-:W-:-:S03]  /*1b50*/  IMAD.MOV.U32 R4, RZ, RZ, RZ ;  /* 0x000000ffff047224 */ /* 0x000fc600078e00ff */
[----:B------:R-:W2:Y:S03]  /*1b60*/  SYNCS.PHASECHK.TRANS64.TRYWAIT P1, [UR16+0x44800], R8 ;  /* 0x04480008ff0075a7 */ /* 0x000ea60008020150 */
[----:B-1----:R-:W-:-:S08]  /*1b70*/  DFMA R6, R4, -R6, 1 ;  /* 0x3ff000000406742b */ /* 0x002fd00000000806 */
[----:B------:R-:W-:-:S08]  /*1b80*/  DFMA R6, R6, R6, R6 ;  /* 0x000000060606722b */ /* 0x000fd00000000006 */
[----:B------:R-:W-:Y:S01]  /*1b90*/  DFMA R6, R4, R6, R4 ;  /* 0x000000060406722b */ /* 0x000fe20000000004 */
[----:B--2---:R-:W-:Y:S10]  /*1ba0*/  @!P1 BRA `(.L_x_24) ;  /* 0x000000c4007c9947 */ /* 0x004ff40003800000 */
.L_x_145:
[----:B------:R-:W-:Y:S01]  /*1bb0*/  UMOV UR16, 0x2c515da4 ;  /* 0x2c515da400107882 */ /* 0x000fe20000000000 */
[----:B------:R-:W-:Y:S01]  /*1bc0*/  UMOV UR17, 0x3fd6fc2a ;  /* 0x3fd6fc2a00117882 */ /* 0x000fe20000000000 */
[----:B------:R-:W-:Y:S01]  /*1bd0*/  IMAD.MOV.U32 R10, RZ, RZ, -0x748574fc ;  /* 0x8b7a8b04ff0a7424 */ /* 0x000fe200078e00ff */
[C---:B-1----:R-:W-:Y:S01]  /*1be0*/  DMUL R4, R6.reuse, UR16 ;  /* 0x0000001006047c28 */ /* 0x042fe20008000000 */
[----:B------:R-:W-:Y:S01]  /*1bf0*/  IMAD.MOV.U32 R11, RZ, RZ, 0x3ed0ee25 ;  /* 0x3ed0ee25ff0b7424 */ /* 0x000fe200078e00ff */
[----:B------:R-:W-:Y:S01]  /*1c00*/  UMOV UR18, 0x3ae80f1e ;  /* 0x3ae80f1e00127882 */ /* 0x000fe20000000000 */
[----:B------:R-:W-:Y:S01]  /*1c10*/  UMOV UR19, 0x3eb1380b ;  /* 0x3eb1380b00137882 */ /* 0x000fe20000000000 */
[----:B------:R-:W-:Y:S01]  /*1c20*/  IMAD.MOV.U32 R16, RZ, RZ, -0x105c611 ;  /* 0xfefa39efff107424 */ /* 0x000fe200078e00ff */
[----:B------:R-:W-:Y:S01]  /*1c30*/  STL.128 [R1], RZ ;  /* 0x000000ff01007387 */ /* 0x000fe20000100c00 */
[----:B------:R-:W-:Y:S01]  /*1c40*/  IMAD.MOV.U32 R17, RZ, RZ, 0x3fe62e42 ;  /* 0x3fe62e42ff117424 */ /* 0x000fe200078e00ff */
[----:B------:R-:W-:Y:S01]  /*1c50*/  UIMAD UR22, UR11, 0x600, UR12 ;  /* 0x000006000b1678a4 */ /* 0x000fe2000f8e020c */
[----:B------:R-:W-:Y:S01]  /*1c60*/  DFMA R4, R6, UR16, R4 ;  /* 0x0000001006047c2b */ /* 0x000fe20008000004 */
[----:B------:R-:W-:Y:S01]  /*1c70*/  STL.128 [R1+0x10], RZ ;  /* 0x000010ff01007387 */ /* 0x000fe20000100c00 */
[----:B------:R-:W-:-:S03]  /*1c80*/  UIADD3 UR12, UR36, 0x448a0, URZ ;  /* 0x000448a0240c7890 */ /* 0x000fc6000fffe03f */
[----:B------:R-:W-:Y:S03]  /*1c90*/  STL.128 [R1+0x20], RZ ;  /* 0x000020ff01007387 */ /* 0x000fe60000100c00 */
[C---:B------:R-:W-:Y:S01]  /*1ca0*/  DMUL R8, R4.reuse, R4 ;  /* 0x0000000404087228 */ /* 0x040fe20000000000 */
[----:B------:R-:W-:Y:S01]  /*1cb0*/  STL.128 [R1+0x30], RZ ;  /* 0x000030ff01007387 */ /* 0x000fe20000100c00 */
[----:B------:R-:W-:Y:S02]  /*1cc0*/  DADD R12, -R4, UR16 ;  /* 0x00000010040c7e29 */ /* 0x000fe40008000100 */
[----:B------:R-:W-:Y:S01]  /*1cd0*/  DFMA R14, R16, 1, R4 ;  /* 0x3ff00000100e782b */ /* 0x000fe20000000004 */
[----:B------:R-:W-:Y:S03]  /*1ce0*/  STL.128 [R1+0x40], RZ ;  /* 0x000040ff01007387 */ /* 0x000fe60000100c00 */
[----:B------:R-:W-:Y:S01]  /*1cf0*/  DFMA R10, R8, UR18, R10 ;  /* 0x00000012080a7c2b */ /* 0x000fe2000800000a */
[----:B------:R-:W-:Y:S01]  /*1d00*/  UMOV UR18, 0x9f02676f ;  /* 0x9f02676f00127882 */ /* 0x000fe20000000000 */
[----:B------:R-:W-:Y:S01]  /*1d10*/  UMOV UR19, 0x3ef3b266 ;  /* 0x3ef3b26600137882 */ /* 0x000fe20000000000 */
[----:B------:R-:W-:Y:S01]  /*1d20*/  DADD R12, R12, R12 ;  /* 0x000000000c0c7229 */ /* 0x000fe2000000000c */
[----:B------:R-:W-:Y:S01]  /*1d30*/  STL.128 [R1+0x50], RZ ;  /* 0x000050ff01007387 */ /* 0x000fe20000100c00 */
[----:B------:R-:W-:-:S03]  /*1d40*/  DFMA R16, R16, -1, R14 ;  /* 0xbff000001010782b */ /* 0x000fc6000000000e */
[----:B------:R-:W-:Y:S01]  /*1d50*/  DFMA R10, R8, R10, UR18 ;  /* 0x00000012080a7e2b */ /* 0x000fe2000800000a */
[----:B------:R-:W-:Y:S01]  /*1d60*/  UMOV UR18, 0xa9ab0956 ;  /* 0xa9ab095600127882 */ /* 0x000fe20000000000 */
[----:B------:R-:W-:Y:S01]  /*1d70*/  UMOV UR19, 0x3f1745cb ;  /* 0x3f1745cb00137882 */ /* 0x000fe20000000000 */
[C---:B------:R-:W-:Y:S01]  /*1d80*/  DFMA R12, -R4.reuse, UR16, R12 ;  /* 0x00000010040c7c2b */ /* 0x040fe2000800010c */
[----:B------:R-:W-:Y:S01]  /*1d90*/  UMOV UR16, 0xffda0d24 ;  /* 0xffda0d2400107882 */ /* 0x000fe20000000000 */
[----:B------:R-:W-:Y:S01]  /*1da0*/  DADD R16, -R4, R16 ;  /* 0x0000000004107229 */ /* 0x000fe20000000110 */
[----:B------:R-:W-:Y:S01]  /*1db0*/  UMOV UR17, 0x3c7777d0 ;  /* 0x3c7777d000117882 */ /* 0x000fe20000000000 */
[----:B------:R-:W-:Y:S01]  /*1dc0*/  STL.128 [R1+0x60], RZ ;  /* 0x000060ff01007387 */ /* 0x000fe20000100c00 */
[----:B------:R-:W-:Y:S01]  /*1dd0*/  DFMA R10, R8, R10, UR18 ;  /* 0x00000012080a7e2b */ /* 0x000fe2000800000a */
[----:B------:R-:W-:Y:S01]  /*1de0*/  UMOV UR18, 0x2d1b5154 ;  /* 0x2d1b515400127882 */ /* 0x000fe20000000000 */
[----:B------:R-:W-:Y:S01]  /*1df0*/  UMOV UR19, 0x3f3c71c7 ;  /* 0x3f3c71c700137882 */ /* 0x000fe20000000000 */
[----:B------:R-:W-:Y:S01]  /*1e00*/  DMUL R12, R6, R12 ;  /* 0x0000000c060c7228 */ /* 0x000fe20000000000 */
[----:B------:R-:W-:Y:S04]  /*1e10*/  STL.128 [R1+0x70], RZ ;  /* 0x000070ff01007387 */ /* 0x000fe80000100c00 */
[C---:B------:R-:W-:Y:S01]  /*1e20*/  DFMA R10, R8.reuse, R10, UR18 ;  /* 0x00000012080a7e2b */ /* 0x040fe2000800000a */
[----:B------:R-:W-:Y:S01]  /*1e30*/  UMOV UR18, 0x923be72d ;  /* 0x923be72d00127882 */ /* 0x000fe20000000000 */
[----:B------:R-:W-:Y:S01]  /*1e40*/  UMOV UR19, 0x3f624924 ;  /* 0x3f62492400137882 */ /* 0x000fe20000000000 */
[----:B------:R-:W-:Y:S04]  /*1e50*/  STL.128 [R1+0x90], RZ ;  /* 0x000090ff01007387 */ /* 0x000fe80000100c00 */
[----:B------:R-:W-:Y:S01]  /*1e60*/  STL.128 [R1+0xb0], RZ ;  /* 0x0000b0ff01007387 */ /* 0x000fe20000100c00 */
        /* <DEDUP_REMOVED lines=11> */
[----:B------:R-:W-:Y:S01]  /*1f20*/  UMOV UR18, UR22 ;  /* 0x0000001600127c82 */ /* 0x000fe20008000000 */
[----:B------:R-:W-:Y:S01]  /*1f30*/  UMOV UR19, 0x80000020 ;  /* 0x8000002000137882 */ /* 0x000fe20000000000 */
[----:B------:R-:W-:Y:S04]  /*1f40*/  STL.128 [R1+0xd0], RZ ;  /* 0x0000d0ff01007387 */ /* 0x000fe80000100c00 */
[----:B------:R-:W-:Y:S01]  /*1f50*/  STL.128 [R1+0xf0], RZ ;  /* 0x0000f0ff01007387 */ /* 0x000fe20000100c00 */
[----:B------:R-:W-:Y:S01]  /*1f60*/  DMUL R10, R8, R10 ;  /* 0x0000000a080a7228 */ /* 0x000fe20000000000 */
[----:B------:R-:W-:-:S04]  /*1f70*/  IMAD.U32 R9, RZ, RZ, UR7 ;  /* 0x00000007ff097e24 */ /* 0x000fc8000f8e00ff */
[----:B------:R-:W-:-:S03]  /*1f80*/  IMAD R9, R9, 0x80, R214 ;  /* 0x0000008009097824 */ /* 0x000fc600078e02d6 */
[----:B------:R-:W-:Y:S01]  /*1f90*/  DFMA R10, R4, R10, R12 ;  /* 0x0000000a040a722b */ /* 0x000fe2000000000c */
[----:B------:R-:W-:Y:S01]  /*1fa0*/  IMAD.MOV.U32 R4, RZ, RZ, 0x3b39803f ;  /* 0x3b39803fff047424 */ /* 0x000fe200078e00ff */
[----:B------:R-:W-:Y:S01]  /*1fb0*/  LEA R9, R9, UR36, 0x2 ;  /* 0x0000002409097c11 */ /* 0x000fe2000f8e10ff */
[----:B------:R-:W-:-:S05]  /*1fc0*/  IMAD.MOV.U32 R5, RZ, RZ, 0x3c7abc9e ;  /* 0x3c7abc9eff057424 */ /* 0x000fca00078e00ff */
[----:B------:R-:W-:Y:S01]  /*1fd0*/  DADD R10, R10, -R16 ;  /* 0x000000000a0a7229 */ /* 0x000fe20000000810 */
[----:B------:R-:W1:Y:S04]  /*1fe0*/  LDS.64 R12, [R9+0x44000] ;  /* 0x04400000090c7984 */ /* 0x000e680000000a00 */
[----:B------:R-:W2:Y:S03]  /*1ff0*/  LDS.64 R16, [R9+0x44020] ;  /* 0x0440200009107984 */ /* 0x000ea60000000a00 */
[----:B------:R-:W-:Y:S01]  /*2000*/  DFMA R10, R4, 1, R10 ;  /* 0x3ff00000040a782b */ /* 0x000fe2000000000a */
[----:B------:R-:W4:Y:S04]  /*2010*/  LDS.64 R20, [R9+0x44060] ;  /* 0x0440600009147984 */ /* 0x000f280000000a00 */
[----:B------:R-:W-:Y:S03]  /*2020*/  LDS.64 R22, [R9+0x44080] ;  /* 0x0440800009167984 */ /* 0x000fe60000000a00 */
[----:B------:R-:W-:Y:S01]  /*2030*/  DADD R10, R14, R10 ;  /* 0x000000000e0a7229 */ /* 0x000fe2000000000a */
[----:B------:R-:W-:Y:S04]  /*2040*/  LDS.64 R34, [R9+0x440a0] ;  /* 0x0440a00009227984 */ /* 0x000fe80000000a00 */
[----:B------:R-:W5:Y:S03]  /*2050*/  LDS.64 R14, [R9+0x44040] ;  /* 0x04404000090e7984 */ /* 0x000f660000000a00 */
[C---:B------:R-:W-:Y:S01]  /*2060*/  DMUL R4, R10.reuse, UR16 ;  /* 0x000000100a047c28 */ /* 0x040fe20008000000 */
[----:B------:R-:W-:Y:S01]  /*2070*/  UMOV UR16, 0x652b82fe ;  /* 0x652b82fe00107882 */ /* 0x000fe20000000000 */
[----:B------:R-:W-:Y:S01]  /*2080*/  UMOV UR17, 0x3ff71547 ;  /* 0x3ff7154700117882 */ /* 0x000fe20000000000 */
[----:B------:R-:W3:Y:S04]  /*2090*/  LDS.64 R24, [R9+0x440e0] ;  /* 0x0440e00009187984 */ /* 0x000ee80000000a00 */
[----:B------:R-:W3:Y:S01]  /*20a0*/  LDS.64 R28, [R9+0x44120] ;  /* 0x04412000091c7984 */ /* 0x000ee20000000a00 */
[----:B------:R-:W-:Y:S01]  /*20b0*/  DFMA R6, R10, UR16, R4 ;  /* 0x000000100a067c2b */ /* 0x000fe20008000004 */
[----:B------:R-:W-:-:S02]  /*20c0*/  UIADD3 UR16, UR21, 0x300, URZ ;  /* 0x0000030015107890 */ /* 0x000fc4000fffe03f */
[----:B------:R-:W-:Y:S01]  /*20d0*/  LDS.64 R10, [R9+0x440c0] ;  /* 0x0440c000090a7984 */ /* 0x000fe20000000a00 */
[----:B------:R-:W-:Y:S02]  /*20e0*/  UMOV UR17, 0x80000020 ;  /* 0x8000002000117882 */ /* 0x000fe40000000000 */
[----:B------:R-:W1:Y:S01]  /*20f0*/  F2F.F32.F64 R8, R6 ;  /* 0x0000000600087310 */ /* 0x000e620000301000 */
[----:B------:R-:W3:Y:S04]  /*2100*/  LDS.64 R32, [R9+0x44160] ;  /* 0x0441600009207984 */ /* 0x000ee80000000a00 */
[----:B------:R-:W3:Y:S04]  /*2110*/  LDS.64 R26, [R9+0x44100] ;  /* 0x04410000091a7984 */ /* 0x000ee80000000a00 */
[----:B------:R-:W3:Y:S04]  /*2120*/  LDS.64 R30, [R9+0x44140] ;  /* 0x04414000091e7984 */ /* 0x000ee80000000a00 */
[----:B------:R-:W3:Y:S01]  /*2130*/  LDS.64 R36, [R9+0x44180] ;  /* 0x0441800009247984 */ /* 0x000ee20000000a00 */
[C---:B-1----:R-:W-:Y:S01]  /*2140*/  FMUL R4, R8.reuse, R12 ;  /* 0x0000000c08047220 */ /* 0x042fe20000400000 */
[----:B------:R-:W-:-:S02]  /*2150*/  FMUL R5, R8, R13 ;  /* 0x0000000d08057220 */ /* 0x000fc40000400000 */
[----:B------:R-:W1:Y:S01]  /*2160*/  LDS.64 R38, [R9+0x441a0] ;  /* 0x0441a00009267984 */ /* 0x000e620000000a00 */
[C---:B--2---:R-:W-:Y:S01]  /*2170*/  FMUL R12, R8.reuse, R16 ;  /* 0x00000010080c7220 */ /* 0x044fe20000400000 */
[----:B------:R-:W-:Y:S02]  /*2180*/  IMAD.MOV.U32 R6, RZ, RZ, R4 ;  /* 0x000000ffff067224 */ /* 0x000fe400078e0004 */
[C---:B------:R-:W-:Y:S01]  /*2190*/  FMUL R13, R8.reuse, R17 ;  /* 0x00000011080d7220 */ /* 0x040fe20000400000 */
[----:B------:R-:W-:Y:S02]  /*21a0*/  IMAD.MOV.U32 R7, RZ, RZ, R5 ;  /* 0x000000ffff077224 */ /* 0x000fe400078e0005 */
[C---:B----4-:R-:W-:Y:S01]  /*21b0*/  FMUL R20, R8.reuse, R20 ;  /* 0x0000001408147220 */ /* 0x050fe20000400000 */
[C---:B-----5:R-:W-:Y:S01]  /*21c0*/  FMUL R16, R8.reuse, R14 ;  /* 0x0000000e08107220 */ /* 0x060fe20000400000 */
[----:B------:R-:W-:Y:S01]  /*21d0*/  FMUL R17, R8, R15 ;  /* 0x0000000f08117220 */ /* 0x000fe20000400000 */
[----:B------:R-:W-:Y:S01]  /*21e0*/  IMAD.MOV.U32 R14, RZ, RZ, R12 ;  /* 0x000000ffff0e7224 */ /* 0x000fe200078e000c */
[----:B------:R2:W-:Y:S01]  /*21f0*/  STL.128 [R1], R4 ;  /* 0x0000000401007387 */ /* 0x0005e20000100c00 */
[----:B------:R-:W-:-:S02]  /*2200*/  IMAD.MOV.U32 R15, RZ, RZ, R13 ;  /* 0x000000ffff0f7224 */ /* 0x000fc400078e000d */
[C---:B------:R-:W-:Y:S01]  /*2210*/  FMUL R21, R8.reuse, R21 ;  /* 0x0000001508157220 */ /* 0x040fe20000400000 */
[----:B------:R-:W-:Y:S02]  /*2220*/  IMAD.MOV.U32 R18, RZ, RZ, R16 ;  /* 0x000000ffff127224 */ /* 0x000fe400078e0010 */
[C---:B---3--:R-:W-:Y:S01]  /*2230*/  FMUL R24, R8.reuse, R24 ;  /* 0x0000001808187220 */ /* 0x048fe20000400000 */
[----:B------:R-:W-:Y:S01]  /*2240*/  IMAD.MOV.U32 R19, RZ, RZ, R17 ;  /* 0x000000ffff137224 */ /* 0x000fe200078e0011 */
[----:B------:R3:W-:Y:S01]  /*2250*/  STL.128 [R1+0x10], R12 ;  /* 0x0000100c01007387 */ /* 0x0007e20000100c00 */
[C---:B------:R-:W-:Y:S01]  /*2260*/  FMUL R25, R8.reuse, R25 ;  /* 0x0000001908197220 */ /* 0x040fe20000400000 */
[C---:B------:R-:W-:Y:S01]  /*2270*/  FMUL R28, R8.reuse, R28 ;  /* 0x0000001c081c7220 */ /* 0x040fe20000400000 */
[C---:B------:R-:W-:Y:S01]  /*2280*/  FMUL R29, R8.reuse, R29 ;  /* 0x0000001d081d7220 */ /* 0x040fe20000400000 */
[----:B------:R4:W-:Y:S01]  /*2290*/  STL.128 [R1+0x20], R16 ;  /* 0x0000201001007387 */ /* 0x0009e20000100c00 */
[C---:B------:R-:W-:Y:S01]  /*22a0*/  FMUL R32, R8.reuse, R32 ;  /* 0x0000002008207220 */ /* 0x040fe20000400000 */
[C---:B--2---:R-:W-:Y:S01]  /*22b0*/  FMUL R4, R8.reuse, R22 ;  /* 0x0000001608047220 */ /* 0x044fe20000400000 */
[----:B------:R-:W-:Y:S01]  /*22c0*/  FMUL R5, R8, R23 ;  /* 0x0000001708057220 */ /* 0x000fe20000400000 */
[----:B------:R-:W-:-:S02]  /*22d0*/  IMAD.MOV.U32 R22, RZ, RZ, R20 ;  /* 0x000000ffff167224 */ /* 0x000fc400078e0014 */
[C---:B------:R-:W-:Y:S01]  /*22e0*/  FMUL R33, R8.reuse, R33 ;  /* 0x0000002108217220 */ /* 0x040fe20000400000 */
[----:B------:R-:W-:Y:S02]  /*22f0*/  IMAD.MOV.U32 R23, RZ, RZ, R21 ;  /* 0x000000ffff177224 */ /* 0x000fe400078e0015 */
[----:B------:R-:W-:Y:S02]  /*2300*/  IMAD.MOV.U32 R6, RZ, RZ, R4 ;  /* 0x000000ffff067224 */ /* 0x000fe400078e0004 */
[C---:B---3--:R-:W-:Y:S01]  /*2310*/  FMUL R12, R8.reuse, R34 ;  /* 0x00000022080c7220 */ /* 0x048fe20000400000 */
[----:B------:R-:W-:Y:S02]  /*2320*/  IMAD.MOV.U32 R7, RZ, RZ, R5 ;  /* 0x000000ffff077224 */ /* 0x000fe400078e0005 */
[C---:B------:R-:W-:Y:S01]  /*2330*/  FMUL R13, R8.reuse, R35 ;  /* 0x00000023080d7220 */ /* 0x040fe20000400000 */
[C---:B----4-:R-:W-:Y:S01]  /*2340*/  FMUL R16, R8.reuse, R10 ;  /* 0x0000000a08107220 */ /* 0x050fe20000400000 */
[----:B------:R-:W-:Y:S01]  /*2350*/  FMUL R17, R8, R11 ;  /* 0x0000000b08117220 */ /* 0x000fe20000400000 */
[----:B------:R2:W-:Y:S01]  /*2360*/  STL.128 [R1+0x30], R20 ;  /* 0x0000301401007387 */ /* 0x0005e20000100c00 */
[----:B------:R-:W-:-:S02]  /*2370*/  IMAD.MOV.U32 R14, RZ, RZ, R12 ;  /* 0x000000ffff0e7224 */ /* 0x000fc400078e000c */
[----:B------:R-:W-:Y:S01]  /*2380*/  IMAD.MOV.U32 R15, RZ, RZ, R13 ;  /* 0x000000ffff0f7224 */ /* 0x000fe200078e000d */
[----:B------:R3:W-:Y:S01]  /*2390*/  STL.128 [R1+0x40], R4 ;  /* 0x0000400401007387 */ /* 0x0007e20000100c00 */
[----:B------:R-:W-:Y:S02]  /*23a0*/  IMAD.MOV.U32 R18, RZ, RZ, R16 ;  /* 0x000000ffff127224 */ /* 0x000fe400078e0010 */
[----:B------:R-:W-:Y:S01]  /*23b0*/  IMAD.MOV.U32 R19, RZ, RZ, R17 ;  /* 0x000000ffff137224 */ /* 0x000fe200078e0011 */
[----:B------:R4:W-:Y:S01]  /*23c0*/  STL.128 [R1+0x50], R12 ;  /* 0x0000500c01007387 */ /* 0x0009e20000100c00 */
[----:B------:R-:W-:Y:S02]  /*23d0*/  IMAD.MOV.U32 R34, RZ, RZ, R32 ;  /* 0x000000ffff227224 */ /* 0x000fe400078e0020 */
[----:B------:R-:W-:Y:S01]  /*23e0*/  IMAD.MOV.U32 R35, RZ, RZ, R33 ;  /* 0x000000ffff237224 */ /* 0x000fe200078e0021 */
[----:B------:R1:W-:Y:S01]  /*23f0*/  STL.128 [R1+0x60], R16 ;  /* 0x0000601001007387 */ /* 0x0003e20000100c00 */
[C---:B--2---:R-:W-:Y:S01]  /*2400*/  FMUL R20, R8.reuse, R26 ;  /* 0x0000001a08147220 */ /* 0x044fe20000400000 */
[C---:B------:R-:W-:Y:S01]  /*2410*/  FMUL R21, R8.reuse, R27 ;  /* 0x0000001b08157220 */ /* 0x040fe20000400000 */
[----:B------:R-:W-:Y:S01]  /*2420*/  IMAD.MOV.U32 R26, RZ, RZ, R24 ;  /* 0x000000ffff1a7224 */ /* 0x000fe200078e0018 */
[----:B------:R-:W-:Y:S01]  /*2430*/  STL.128 [R1+0xb0], R32 ;  /* 0x0000b02001007387 */ /* 0x000fe20000100c00 */
[C---:B---3--:R-:W-:Y:S01]  /*2440*/  FMUL R4, R8.reuse, R30 ;  /* 0x0000001e08047220 */ /* 0x048fe20000400000 */
[----:B------:R-:W-:Y:S01]  /*2450*/  FMUL R5, R8, R31 ;  /* 0x0000001f08057220 */ /* 0x000fe20000400000 */
[----:B------:R-:W-:-:S02]  /*2460*/  IMAD.MOV.U32 R27, RZ, RZ, R25 ;  /* 0x000000ffff1b7224 */ /* 0x000fc400078e0019 */
[----:B------:R-:W-:Y:S02]  /*2470*/  IMAD.MOV.U32 R30, RZ, RZ, R28 ;  /* 0x000000ffff1e7224 */ /* 0x000fe400078e001c */
[C---:B----4-:R-:W-:Y:S01]  /*2480*/  FMUL R12, R8.reuse, R36 ;  /* 0x00000024080c7220 */ /* 0x050fe20000400000 */
[----:B------:R-:W-:Y:S01]  /*2490*/  IMAD.MOV.U32 R31, RZ, RZ, R29 ;  /* 0x000000ffff1f7224 */ /* 0x000fe200078e001d */
[----:B------:R-:W-:Y:S01]  /*24a0*/  STL.128 [R1+0x70], R24 ;  /* 0x0000701801007387 */ /* 0x000fe20000100c00 */
[C---:B------:R-:W-:Y:S01]  /*24b0*/  FMUL R13, R8.reuse, R37 ;  /* 0x00000025080d7220 */ /* 0x040fe20000400000 */
[C---:B-1----:R-:W-:Y:S01]  /*24c0*/  FMUL R16, R8.reuse, R38 ;  /* 0x0000002608107220 */ /* 0x042fe20000400000 */
[----:B------:R-:W-:Y:S01]  /*24d0*/  FMUL R17, R8, R39 ;  /* 0x0000002708117220 */ /* 0x000fe20000400000 */
[----:B------:R1:W-:Y:S01]  /*24e0*/  STL.128 [R1+0x90], R28 ;  /* 0x0000901c01007387 */ /* 0x0003e20000100c00 */
[----:B------:R-:W-:Y:S02]  /*24f0*/  IMAD.MOV.U32 R6, RZ, RZ, R4 ;  /* 0x000000ffff067224 */ /* 0x000fe400078e0004 */
[----:B------:R-:W-:-:S02]  /*2500*/  IMAD.MOV.U32 R7, RZ, RZ, R5 ;  /* 0x000000ffff077224 */ /* 0x000fc400078e0005 */
[----:B------:R-:W-:Y:S02]  /*2510*/  IMAD.MOV.U32 R22, RZ, RZ, R20 ;  /* 0x000000ffff167224 */ /* 0x000fe400078e0014 */
[----:B------:R-:W-:Y:S01]  /*2520*/  IMAD.MOV.U32 R23, RZ, RZ, R21 ;  /* 0x000000ffff177224 */ /* 0x000fe200078e0015 */
[----:B------:R-:W-:Y:S01]  /*2530*/  STL.128 [R1+0xa0], R4 ;  /* 0x0000a00401007387 */ /* 0x000fe20000100c00 */
[----:B------:R-:W-:Y:S02]  /*2540*/  IMAD.MOV.U32 R14, RZ, RZ, R12 ;  /* 0x000000ffff0e7224 */ /* 0x000fe400078e000c */
[----:B------:R-:W-:Y:S01]  /*2550*/  IMAD.MOV.U32 R15, RZ, RZ, R13 ;  /* 0x000000ffff0f7224 */ /* 0x000fe200078e000d */
[----:B------:R-:W-:Y:S01]  /*2560*/  STL.128 [R1+0x80], R20 ;  /* 0x0000801401007387 */ /* 0x000fe20000100c00 */
[----:B------:R-:W-:Y:S02]  /*2570*/  IMAD.MOV.U32 R18, RZ, RZ, R16 ;  /* 0x000000ffff127224 */ /* 0x000fe400078e0010 */
[----:B------:R-:W-:Y:S01]  /*2580*/  IMAD.MOV.U32 R19, RZ, RZ, R17 ;  /* 0x000000ffff137224 */ /* 0x000fe200078e0011 */
[----:B-1----:R-:W-:Y:S01]  /*2590*/  WARPGROUP.ARRIVE ;  /* 0x00000000000079c5 */ /* 0x002fe20000000000 */
[----:B------:R-:W-:Y:S04]  /*25a0*/  STL.128 [R1+0xc0], R12 ;  /* 0x0000c00c01007387 */ /* 0x000fe80000100c00 */
[----:B------:R-:W-:Y:S01]  /*25b0*/  STL.128 [R1+0xd0], R16 ;  /* 0x0000d01001007387 */ /* 0x000fe20000100c00 */
[----:B------:R-:W-:Y:S01]  /*25c0*/  HGMMA.64x128x16.F32 R24, gdesc[UR16], RZ, !UPT, gsb0 ;  /* 0x01e00000101879f0 */ /* 0x000fe2000c0008ff */
[----:B------:R-:W-:-:S02]  /*25d0*/  UIADD3 UR16, UR21, 0x302, URZ ;  /* 0x0000030215107890 */ /* 0x000fc4000fffe03f */
[----:B------:R-:W-:Y:S01]  /*25e0*/  UIADD3 UR18, UR22, 0x2, URZ ;  /* 0x0000000216127890 */ /* 0x000fe2000fffe03f */
[----:B------:R-:W-:Y:S01]  /*25f0*/  UMOV UR17, 0x80000020 ;  /* 0x8000002000117882 */ /* 0x000fe20000000000 */
[----:B------:R-:W-:Y:S01]  /*2600*/  UMOV UR19, 0x80000020 ;  /* 0x8000002000137882 */ /* 0x000fe20000000000 */
[----:B------:R-:W-:Y:S02]  /*2610*/  WARPGROUP.DEPBAR.LE gsb0, 0x0 ;  /* 0x00008000000079c5 */ /* 0x000fe40000010000 */
[----:B------:R-:W1:Y:S01]  /*2620*/  LDS.64 R4, [R9+0x441c0] ;  /* 0x0441c00009047984 */ /* 0x000e620000000a00 */
[----:B------:R-:W-:-:S06]  /*2630*/  WARPGROUP.ARRIVE ;  /* 0x00000000000079c5 */ /* 0x000fcc0000000000 */
[----:B------:R-:W-:Y:S01]  /*2640*/  HGMMA.64x128x16.F32 R24, gdesc[UR16], R24, gsb0 ;  /* 0x01e00000101879f0 */ /* 0x000fe20008000818 */
[----:B------:R-:W-:Y:S02]  /*2650*/  UIADD3 UR16, UR21, 0x400, URZ ;  /* 0x0000040015107890 */ /* 0x000fe4000fffe03f */
[----:B------:R-:W-:Y:S01]  /*2660*/  UIADD3 UR18, UR22, 0x200, URZ ;  /* 0x0000020016127890 */ /* 0x000fe2000fffe03f */
[----:B------:R-:W-:Y:S01]  /*2670*/  UMOV UR17, 0x80000020 ;  /* 0x8000002000117882 */ /* 0x000fe20000000000 */
[----:B------:R-:W-:Y:S01]  /*2680*/  UMOV UR19, 0x80000020 ;  /* 0x8000002000137882 */ /* 0x000fe20000000000 */
[C---:B-1----:R-:W-:Y:S01]  /*2690*/  FMUL R4, R8.reuse, R4 ;  /* 0x0000000408047220 */ /* 0x042fe20000400000 */
[----:B------:R-:W-:-:S03]  /*26a0*/  FMUL R5, R8, R5 ;  /* 0x0000000508057220 */ /* 0x000fc60000400000 */
[----:B------:R-:W-:Y:S02]  /*26b0*/  IMAD.MOV.U32 R6, RZ, RZ, R4 ;  /* 0x000000ffff067224 */ /* 0x000fe400078e0004 */
[----:B------:R-:W-:-:S05]  /*26c0*/  IMAD.MOV.U32 R7, RZ, RZ, R5 ;  /* 0x000000ffff077224 */ /* 0x000fca00078e0005 */
[----:B------:R-:W-:Y:S01]  /*26d0*/  STL.128 [R1+0xe0], R4 ;  /* 0x0000e00401007387 */ /* 0x000fe20000100c00 */
        /* <DEDUP_REMOVED lines=17> */
[----:B------:R-:W-:Y:S02]  /*27f0*/  ULEA UR17, UR37, UR38, 0x1 ;  /* 0x0000002625117291 */ /* 0x000fe4000f8e083f */
[----:B------:R-:W-:Y:S02]  /*2800*/  UIADD3 UR16, UR21, 0x502, URZ ;  /* 0x0000050215107890 */ /* 0x000fe4000fffe03f */
[----:B------:R-:W-:Y:S02]  /*2810*/  UIADD3 UR18, UR22, 0x402, URZ ;  /* 0x0000040216127890 */ /* 0x000fe4000fffe03f */
[----:B------:R-:W-:Y:S01]  /*2820*/  ULEA UR21, UR17, UR12, 0x3 ;  /* 0x0000000c11157291 */ /* 0x000fe2000f8e183f */
[----:B------:R-:W-:Y:S02]  /*2830*/  UMOV UR19, 0x80000020 ;  /* 0x8000002000137882 */ /* 0x000fe40000000000 */
[----:B------:R-:W-:Y:S01]  /*2840*/  UMOV UR17, 0x80000020 ;  /* 0x8000002000117882 */ /* 0x000fe20000000000 */
[----:B------:R-:W-:-:S02]  /*2850*/  WARPGROUP.DEPBAR.LE gsb0, 0x0 ;  /* 0x00008000000079c5 */ /* 0x000fc40000010000 */
[----:B------:R-:W1:Y:S01]  /*2860*/  LDS.64 R4, [R9+0x441e0] ;  /* 0x0441e00009047984 */ /* 0x000e620000000a00 */
[----:B------:R-:W-:-:S06]  /*2870*/  WARPGROUP.ARRIVE ;  /* 0x00000000000079c5 */ /* 0x000fcc0000000000 */
[----:B------:R-:W-:Y:S01]  /*2880*/  HGMMA.64x128x16.F32 R24, gdesc[UR16], R24, gsb0 ;  /* 0x01e00000101879f0 */ /* 0x000fe20008000818 */
[C---:B-1----:R-:W-:Y:S01]  /*2890*/  FMUL R4, R8.reuse, R4 ;  /* 0x0000000408047220 */ /* 0x042fe20000400000 */
[----:B------:R-:W-:Y:S01]  /*28a0*/  FMUL R5, R8, R5 ;  /* 0x0000000508057220 */ /* 0x000fe20000400000 */
[----:B------:R-:W-:Y:S02]  /*28b0*/  IMAD.U32 R8, RZ, RZ, UR8 ;  /* 0x00000008ff087e24 */ /* 0x000fe4000f8e00ff */
[----:B------:R-:W-:Y:S02]  /*28c0*/  IMAD.MOV.U32 R6, RZ, RZ, R4 ;  /* 0x000000ffff067224 */ /* 0x000fe400078e0004 */
[----:B------:R-:W-:Y:S01]  /*28d0*/  IMAD.MOV.U32 R7, RZ, RZ, R5 ;  /* 0x000000ffff077224 */ /* 0x000fe200078e0005 */
[----:B------:R-:W-:-:S04]  /*28e0*/  SHF.L.U32 R8, R8, 0x1f, RZ ;  /* 0x0000001f08087819 */ /* 0x000fc800000006ff */
[----:B------:R1:W-:Y:S02]  /*28f0*/  STL.128 [R1+0xf0], R4 ;  /* 0x0000f00401007387 */ /* 0x0003e40000100c00 */
[----:B-1----:R-:W-:Y:S02]  /*2900*/  VIADD R5, R0, 0x1 ;  /* 0x0000000100057836 */ /* 0x002fe40000000000 */
[----:B------:R-:W-:-:S03]  /*2910*/  VIADD R4, R2, 0x8 ;  /* 0x0000000802047836 */ /* 0x000fc60000000000 */
[C---:B------:R-:W-:Y:S02]  /*2920*/  ISETP.GE.AND P6, PT, R5.reuse, R2, PT ;  /* 0x000000020500720c */ /* 0x040fe40003fc6270 */
[----:B------:R-:W-:Y:S01]  /*2930*/  ISETP.GE.AND P1, PT, R5, R4, PT ;  /* 0x000000040500720c */ /* 0x000fe20003f26270 */
[----:B------:R-:W-:-:S05]  /*2940*/  VIADD R5, R0, 0x8 ;  /* 0x0000000800057836 */ /* 0x000fca0000000000 */
[C---:B------:R-:W-:Y:S02]  /*2950*/  ISETP.GE.AND P2, PT, R5.reuse, R2, PT ;  /* 0x000000020500720c */ /* 0x040fe40003f46270 */
[----:B------:R-:W-:Y:S01]  /*2960*/  ISETP.GE.AND P3, PT, R5, R4, PT ;  /* 0x000000040500720c */ /* 0x000fe20003f66270 */
[----:B------:R-:W-:Y:S02]  /*2970*/  WARPGROUP.DEPBAR.LE gsb0, 0x0 ;  /* 0x00008000000079c5 */ /* 0x000fe40000010000 */
[----:B------:R-:W1:Y:S02]  /*2980*/  SYNCS.PHASECHK.TRANS64.TRYWAIT P4, [UR21], R8 ;  /* 0x00000008ff0075a7 */ /* 0x000e640008080155 */
[----:B-1----:R-:W-:Y:S08]  /*2990*/  @!P4 BRA `(.L_x_25) ;  /* 0x000000b80018c947 */ /* 0x002ff00003800000 */
.L_x_146:
[----:B-1----:R-:W-:Y:S01]  /*29a0*/  VIADD R5, R0, 0x9 ;  /* 0x0000000900057836 */ /* 0x002fe20000000000 */
[----:B------:R-:W-:Y:S01]  /*29b0*/  FSEL R213, R89, -INF , P6 ;  /* 0xff80000059d57808 */ /* 0x000fe20003000000 */
[----:B------:R-:W2:Y:S01]  /*29c0*/  LDL.128 R8, [R1+0x30] ;  /* 0x0000300001087983 */ /* 0x000ea20000100c00 */
[----:B------:R-:W-:Y:S01]  /*29d0*/  FSEL R92, R92, -INF , P2 ;  /* 0xff8000005c5c7808 */ /* 0x000fe20001000000 */
[----:B------:R-:W-:Y:S01]  /*29e0*/  ULDC UR17, c[0x0][0xa04] ;  /* 0x0002810000117ab9 */ /* 0x000fe20000000800 */
[C---:B------:R-:W-:Y:S02]  /*29f0*/  ISETP.GE.AND P4, PT, R5.reuse, R2, PT ;  /* 0x000000020500720c */ /* 0x040fe40003f86270 */
[----:B------:R-:W-:Y:S01]  /*2a00*/  ISETP.GE.AND P5, PT, R5, R4, PT ;  /* 0x000000040500720c */ /* 0x000fe20003fa6270 */
[----:B------:R-:W-:Y:S01]  /*2a10*/  VIADD R5, R0, 0x10 ;  /* 0x0000001000057836 */ /* 0x000fe20000000000 */
[----:B------:R-:W-:Y:S02]  /*2a20*/  FSEL R94, R94, -INF , P3 ;  /* 0xff8000005e5e7808 */ /* 0x000fe40001800000 */
[----:B------:R-:W-:-:S02]  /*2a30*/  FSEL R93, R93, -INF , P4 ;  /* 0xff8000005d5d7808 */ /* 0x000fc40002000000 */
[C---:B------:R-:W-:Y:S02]  /*2a40*/  ISETP.GE.AND P6, PT, R5.reuse, R2, PT ;  /* 0x000000020500720c */ /* 0x040fe40003fc6270 */
[----:B------:R-:W-:Y:S01]  /*2a50*/  ISETP.GE.AND P2, PT, R5, R4, PT ;  /* 0x000000040500720c */ /* 0x000fe20003f46270 */
[----:B------:R-:W-:Y:S01]  /*2a60*/  VIADD R5, R0, 0x11 ;  /* 0x0000001100057836 */ /* 0x000fe20000000000 */
[----:B------:R-:W-:Y:S02]  /*2a70*/  FSEL R95, R95, -INF , P5 ;  /* 0xff8000005f5f7808 */ /* 0x000fe40002800000 */
[----:B------:R-:W-:Y:S02]  /*2a80*/  FSEL R96, R96, -INF , P6 ;  /* 0xff80000060607808 */ /* 0x000fe40003000000 */
[C---:B------:R-:W-:Y:S02]  /*2a90*/  ISETP.GE.AND P3, PT, R5.reuse, R2, PT ;  /* 0x000000020500720c */ /* 0x040fe40003f66270 */
[----:B------:R-:W-:Y:S01]  /*2aa0*/  ISETP.GE.AND P4, PT, R5, R4, PT ;  /* 0x000000040500720c */ /* 0x000fe20003f86270 */
[----:B------:R-:W-:Y:S01]  /*2ab0*/  VIADD R5, R0, 0x18 ;  /* 0x0000001800057836 */ /* 0x000fe20000000000 */
[----:B------:R-:W-:-:S02]  /*2ac0*/  FSEL R98, R98, -INF , P2 ;  /* 0xff80000062627808 */ /* 0x000fc40001000000 */
[----:B------:R-:W-:Y:S02]  /*2ad0*/  FSEL R97, R97, -INF , P3 ;  /* 0xff80000061617808 */ /* 0x000fe40001800000 */
[C---:B------:R-:W-:Y:S02]  /*2ae0*/  ISETP.GE.AND P5, PT, R5.reuse, R2, PT ;  /* 0x000000020500720c */ /* 0x040fe40003fa6270 */
[----:B------:R-:W-:Y:S01]  /*2af0*/  ISETP.GE.AND P6, PT, R5, R4, PT ;  /* 0x000000040500720c */ /* 0x000fe20003fc6270 */
[----:B------:R-:W-:Y:S01]  /*2b00*/  VIADD R5, R0, 0x19 ;  /* 0x0000001900057836 */ /* 0x000fe20000000000 */
[----:B------:R-:W-:Y:S02]  /*2b10*/  FSEL R99, R99, -INF , P4 ;  /* 0xff80000063637808 */ /* 0x000fe40002000000 */
[----:B------:R-:W-:Y:S02]  /*2b20*/  FSEL R100, R100, -INF , P5 ;  /* 0xff80000064647808 */ /* 0x000fe40002800000 */
[----:B------:R-:W-:-:S02]  /*2b30*/  ISETP.GE.AND P2, PT, R5, R2, PT ;  /* 0x000000020500720c */ /* 0x000fc40003f46270 */
        /* <DEDUP_REMOVED lines=18> */
[----:B------:R-:W-:Y:S01]  /*2c60*/  FSEL R108, R108, -INF , P3 ;  /* 0xff8000006c6c7808 */ /* 0x000fe20001800000 */
[----:B------:R-:W3:Y:S01]  /*2c70*/  LDL.128 R104, [R1+0x10] ;  /* 0x0000100001687983 */ /* 0x000ee20000100c00 */
        /* <DEDUP_REMOVED lines=39> */
[----:B------:R-:W-:Y:S01]  /*2ef0*/  FSEL R206, R124, -INF , P4 ;  /* 0xff8000007cce7808 */ /* 0x000fe20002000000 */
[----:B------:R-:W4:Y:S01]  /*2f00*/  LDL.128 R120, [R1+0x20] ;  /* 0x0000200001787983 */ /* 0x000f220000100c00 */
        /* <DEDUP_REMOVED lines=56> */
[-C--:B------:R-:W-:Y:S01]  /*3290*/  ISETP.GE.AND P4, PT, R5, R4.reuse, PT ;  /* 0x000000040500720c */ /* 0x080fe20003f86270 */
[C---:B------:R-:W-:Y:S01]  /*32a0*/  VIADD R5, R0.reuse, 0x79 ;  /* 0x0000007900057836 */ /* 0x040fe20000000000 */
[----:B------:R-:W-:Y:S02]  /*32b0*/  FSEL R147, R147, -INF , P2 ;  /* 0xff80000093937808 */ /* 0x000fe40001000000 */
[-C--:B------:R-:W-:Y:S02]  /*32c0*/  ISETP.GE.AND P5, PT, R0, R4.reuse, PT ;  /* 0x000000040000720c */ /* 0x080fe40003fa6270 */
[----:B------:R-:W-:-:S02]  /*32d0*/  ISETP.GE.AND P6, PT, R5, R4, PT ;  /* 0x000000040500720c */ /* 0x000fc40003fc6270 */
[----:B------:R-:W-:Y:S02]  /*32e0*/  ISETP.GE.AND P2, PT, R5, R2, PT ;  /* 0x000000020500720c */ /* 0x000fe40003f46270 */
[----:B------:R-:W5:Y:S01]  /*32f0*/  LDL.128 R4, [R1+0x40] ;  /* 0x0000400001047983 */ /* 0x000f620000100c00 */
[----:B--2---:R-:W-:Y:S01]  /*3300*/  FFMA R100, R100, UR17, -R8 ;  /* 0x0000001164647c23 */ /* 0x004fe20008000808 */
[----:B----4-:R-:W-:Y:S01]  /*3310*/  FFMA R102, R97, UR17, -R121 ;  /* 0x0000001161667c23 */ /* 0x010fe20008000879 */
[----:B------:R-:W-:Y:S01]  /*3320*/  FFMA R101, R98, UR17, -R122 ;  /* 0x0000001162657c23 */ /* 0x000fe2000800087a */
[----:B------:R-:W-:Y:S01]  /*3330*/  FFMA R123, R99, UR17, -R123 ;  /* 0x00000011637b7c23 */ /* 0x000fe2000800087b */
[----:B------:R-:W-:Y:S01]  /*3340*/  FFMA R99, R13, UR17, -R9 ;  /* 0x000000110d637c23 */ /* 0x000fe20008000809 */
[----:B------:R-:W-:Y:S01]  /*3350*/  FFMA R98, R18, UR17, -R10 ;  /* 0x0000001112627c23 */ /* 0x000fe2000800080a */
[----:B------:R-:W-:Y:S02]  /*3360*/  FFMA R97, R16, UR17, -R11 ;  /* 0x0000001110617c23 */ /* 0x000fe4000800080b */
[----:B------:R-:W2:Y:S01]  /*3370*/  LDL.128 R8, [R1+0x60] ;  /* 0x0000600001087983 */ /* 0x000ea20000100c00 */
[----:B-----5:R-:W-:Y:S01]  /*3380*/  FFMA R135, R15, UR17, -R4 ;  /* 0x000000110f877c23 */ /* 0x020fe20008000804 */
[----:B------:R-:W-:Y:S01]  /*3390*/  FFMA R134, R12, UR17, -R5 ;  /* 0x000000110c867c23 */ /* 0x000fe20008000805 */
[----:B------:R-:W-:Y:S01]  /*33a0*/  FFMA R132, R17, UR17, -R6 ;  /* 0x0000001111847c23 */ /* 0x000fe20008000806 */
[----:B------:R-:W-:-:S02]  /*33b0*/  FFMA R133, R14, UR17, -R7 ;  /* 0x000000110e857c23 */ /* 0x000fc40008000807 */
[----:B------:R-:W4:Y:S01]  /*33c0*/  LDL.128 R4, [R1+0x50] ;  /* 0x0000500001047983 */ /* 0x000f220000100c00 */
[----:B--2---:R-:W-:Y:S01]  /*33d0*/  FFMA R129, R20, UR17, -R8 ;  /* 0x0000001114817c23 */ /* 0x004fe20008000808 */
[----:B------:R-:W-:Y:S01]  /*33e0*/  FFMA R127, R19, UR17, -R9 ;  /* 0x00000011137f7c23 */ /* 0x000fe20008000809 */
[----:B------:R-:W-:Y:S01]  /*33f0*/  FFMA R125, R114, UR17, -R10 ;  /* 0x00000011727d7c23 */ /* 0x000fe2000800080a */
[----:B------:R-:W-:Y:S02]  /*3400*/  FFMA R122, R115, UR17, -R11 ;  /* 0x00000011737a7c23 */ /* 0x000fe4000800080b */
[----:B------:R-:W2:Y:S01]  /*3410*/  LDL.128 R8, [R1+0x70] ;  /* 0x0000700001087983 */ /* 0x000ea20000100c00 */
[----:B----4-:R-:W-:Y:S01]  /*3420*/  FFMA R131, R108, UR17, -R4 ;  /* 0x000000116c837c23 */ /* 0x010fe20008000804 */
[----:B------:R-:W-:Y:S01]  /*3430*/  FFMA R128, R109, UR17, -R5 ;  /* 0x000000116d807c23 */ /* 0x000fe20008000805 */
[----:B------:R-:W-:Y:S01]  /*3440*/  FFMA R126, R110, UR17, -R6 ;  /* 0x000000116e7e7c23 */ /* 0x000fe20008000806 */
[----:B------:R-:W-:-:S02]  /*3450*/  FFMA R124, R21, UR17, -R7 ;  /* 0x00000011157c7c23 */ /* 0x000fc40008000807 */
[----:B------:R-:W4:Y:S01]  /*3460*/  LDL.128 R4, [R1+0x80] ;  /* 0x0000800001047983 */ /* 0x000f220000100c00 */
[----:B------:R-:W-:Y:S01]  /*3470*/  FFMA R103, R96, UR17, -R120 ;  /* 0x0000001160677c23 */ /* 0x000fe20008000878 */
        /* <DEDUP_REMOVED lines=20> */
[----:B---3--:R-:W-:Y:S01]  /*35c0*/  FFMA R113, R92, UR17, -R104 ;  /* 0x000000115c717c23 */ /* 0x008fe20008000868 */
[----:B------:R-:W-:Y:S01]  /*35d0*/  FFMA R112, R93, UR17, -R105 ;  /* 0x000000115d707c23 */ /* 0x000fe20008000869 */
[----:B------:R-:W-:Y:S01]  /*35e0*/  FFMA R111, R94, UR17, -R106 ;  /* 0x000000115e6f7c23 */ /* 0x000fe2000800086a */
        /* <DEDUP_REMOVED lines=10> */
[----:B------:R-:W3:Y:S01]  /*3690*/  LDL.128 R4, [R1+0xe0] ;  /* 0x0000e00001047983 */ /* 0x000ee20000100c00 */
[----:B--2---:R-:W-:Y:S01]  /*36a0*/  FFMA R104, R140, UR17, -R8 ;  /* 0x000000118c687c23 */ /* 0x004fe20008000808 */
[----:B------:R-:W-:Y:S01]  /*36b0*/  FFMA R105, R141, UR17, -R9 ;  /* 0x000000118d697c23 */ /* 0x000fe20008000809 */
[----:B------:R-:W-:Y:S01]  /*36c0*/  FFMA R106, R142, UR17, -R10 ;  /* 0x000000118e6a7c23 */ /* 0x000fe2000800080a */
[----:B------:R-:W-:Y:S02]  /*36d0*/  FFMA R108, R143, UR17, -R11 ;  /* 0x000000118f6c7c23 */ /* 0x000fe4000800080b */
[----:B------:R-:W2:Y:S01]  /*36e0*/  LDL.128 R8, [R1] ;  /* 0x0000000001087983 */ /* 0x000ea20000100c00 */
[----:B---3--:R-:W-:Y:S01]  /*36f0*/  FFMA R109, R144, UR17, -R4 ;  /* 0x00000011906d7c23 */ /* 0x008fe20008000804 */
[----:B------:R-:W-:Y:S01]  /*3700*/  FFMA R110, R145, UR17, -R5 ;  /* 0x00000011916e7c23 */ /* 0x000fe20008000805 */
[----:B------:R-:W-:Y:S01]  /*3710*/  FFMA R114, R146, UR17, -R6 ;  /* 0x0000001192727c23 */ /* 0x000fe20008000806 */
[----:B------:R-:W-:-:S02]  /*3720*/  FFMA R115, R147, UR17, -R7 ;  /* 0x0000001193737c23 */ /* 0x000fc40008000807 */
[----:B------:R-:W3:Y:S01]  /*3730*/  LDL.128 R4, [R1+0xf0] ;  /* 0x0000f00001047983 */ /* 0x000ee20000100c00 */
[----:B------:R-:W-:Y:S02]  /*3740*/  ULOP3.LUT UR21, UR38, 0x1, URZ, 0xc, !UPT ;  /* 0x0000000126157892 */ /* 0x000fe4000f8e0c3f */
[----:B------:R-:W-:-:S04]  /*3750*/  USHF.L.U32 UR16, UR37, 0x1, URZ ;  /* 0x0000000125107899 */ /* 0x000fc8000800063f */
[----:B------:R-:W-:-:S04]  /*3760*/  ULOP3.LUT UR16, UR16, 0xfffffffe, UR21, 0xe2, !UPT ;  /* 0xfffffffe10107892 */ /* 0x000fc8000f8ee215 */
[----:B------:R-:W-:Y:S01]  /*3770*/  ULEA UR16, UR16, UR12, 0x3 ;  /* 0x0000000c10107291 */ /* 0x000fe2000f8e183f */
[----:B------:R-:W-:Y:S02]  /*3780*/  FSEL R150, R150, -INF , P4 ;  /* 0xff80000096967808 */ /* 0x000fe40002000000 */
[----:B------:R-:W-:-:S06]  /*3790*/  FSEL R151, R151, -INF , P6 ;  /* 0xff80000097977808 */ /* 0x000fcc0003000000 */
[----:B------:R-:W-:Y:S01]  /*37a0*/  SYNCS.ARRIVE.TRANS64.A1T0 RZ, [UR16], RZ ;  /* 0x000000ffffff79a7 */ /* 0x000fe20008100010 */
[----:B------:R-:W-:-:S04]  /*37b0*/  ULOP3.LUT UR20, UR20, 0x2000000, URZ, 0xfc, !UPT ;  /* 0x0200000014147892 */ /* 0x000fc8000f8efc3f */
[----:B------:R-:W-:Y:S01]  /*37c0*/  UIMAD UR16, UR11, 0x600, UR20 ;  /* 0x000006000b1078a4 */ /* 0x000fe2000f8e0214 */
[----:B------:R-:W-:-:S06]  /*37d0*/  UMOV UR19, 0x80000020 ;  /* 0x8000002000137882 */ /* 0x000fcc0000000000 */
[----:B------:R-:W-:Y:S01]  /*37e0*/  UMOV UR18, UR16 ;  /* 0x0000001000127c82 */ /* 0x000fe20008000000 */
[----:B--2---:R-:W-:Y:S01]  /*37f0*/  FFMA R130, R213, UR17, -R9 ;  /* 0x00000011d5827c23 */ /* 0x004fe20008000809 */
[----:B------:R-:W-:-:S05]  /*3800*/  FSEL R9, R90, -INF , P5 ;  /* 0xff8000005a097808 */ /* 0x000fca0002800000 */
[----:B------:R-:W-:Y:S01]  /*3810*/  FFMA R90, R9, UR17, -R10 ;  /* 0x00000011095a7c23 */ /* 0x000fe2000800080a */
[----:B------:R-:W-:Y:S02]  /*3820*/  FSEL R10, R91, -INF , P1 ;  /* 0xff8000005b0a7808 */ /* 0x000fe40000800000 */
[----:B------:R-:W-:-:S04]  /*3830*/  ISETP.GE.AND P1, PT, R0, R2, PT ;  /* 0x000000020000720c */ /* 0x000fc80003f26270 */
[----:B------:R-:W-:Y:S02]  /*3840*/  FSEL R9, R88, -INF , P1 ;  /* 0xff80000058097808 */ /* 0x000fe40000800000 */
[----:B------:R-:W-:-:S03]  /*3850*/  FSETP.GEU.AND P1, PT, R113, -126, PT ;  /* 0xc2fc00007100780b */ /* 0x000fc60003f2e000 */
[----:B------:R-:W-:Y:S01]  /*3860*/  FFMA R88, R9, UR17, -R8 ;  /* 0x0000001109587c23 */ /* 0x000fe20008000808 */
[----:B------:R-:W-:Y:S02]  /*3870*/  FSEL R9, R148, -INF , P3 ;  /* 0xff80000094097808 */ /* 0x000fe40001800000 */
[----:B------:R-:W-:Y:S01]  /*3880*/  FSETP.GEU.AND P3, PT, R112, -126, PT ;  /* 0xc2fc00007000780b */ /* 0x000fe20003f6e000 */
[----:B------:R-:W-:Y:S01]  /*3890*/  FFMA R11, R10, UR17, -R11 ;  /* 0x000000110a0b7c23 */ /* 0x000fe2000800080b */
[----:B------:R-:W-:-:S05]  /*38a0*/  FSEL R10, R149, -INF , P2 ;  /* 0xff800000950a7808 */ /* 0x000fca0001000000 */
[----:B------:R-:W-:-:S06]  /*38b0*/  @!P1 FMUL R113, R113, 0.5 ;  /* 0x3f00000071719820 */ /* 0x000fcc0000400000 */
[----:B------:R-:W-:Y:S01]  /*38c0*/  @!P3 FMUL R112, R112, 0.5 ;  /* 0x3f0000007070b820 */ /* 0x000fe20000400000 */
[----:B------:R-:W1:Y:S08]  /*38d0*/  MUFU.EX2 R113, R113 ;  /* 0x0000007100717308 */ /* 0x000e700000000800 */
[----:B------:R-:W2:Y:S01]  /*38e0*/  MUFU.EX2 R112, R112 ;  /* 0x0000007000707308 */ /* 0x000ea20000000800 */
[----:B------:R-:W-:-:S02]  /*38f0*/  FSETP.GEU.AND P2, PT, R111, -126, PT ;  /* 0xc2fc00006f00780b */ /* 0x000fc40003f4e000 */
[----:B------:R-:W-:Y:S02]  /*3900*/  FSETP.GEU.AND P5, PT, R107, -126, PT ;  /* 0xc2fc00006b00780b */ /* 0x000fe40003fae000 */
[----:B------:R-:W-:Y:S02]  /*3910*/  FSETP.GEU.AND P4, PT, R88, -126, PT ;  /* 0xc2fc00005800780b */ /* 0x000fe40003f8e000 */
[----:B------:R-:W-:Y:S01]  /*3920*/  FSETP.GEU.AND P6, PT, R130, -126, PT ;  /* 0xc2fc00008200780b */ /* 0x000fe20003fce000 */
[----:B-1----:R-:W-:Y:S01]  /*3930*/  @!P1 FMUL R113, R113, R113 ;  /* 0x0000007171719220 */ /* 0x002fe20000400000 */
[----:B------:R-:W-:Y:S01]  /*3940*/  FSETP.GEU.AND P1, PT, R90, -126, PT ;  /* 0xc2fc00005a00780b */ /* 0x000fe20003f2e000 */
[----:B--2---:R-:W-:Y:S01]  /*3950*/  @!P3 FMUL R112, R112, R112 ;  /* 0x000000707070b220 */ /* 0x004fe20000400000 */
[----:B------:R-:W-:-:S03]  /*3960*/  FSETP.GEU.AND P3, PT, R11, -126, PT ;  /* 0xc2fc00000b00780b */ /* 0x000fc60003f6e000 */
[----:B------:R-:W-:Y:S02]  /*3970*/  @!P2 FMUL R111, R111, 0.5 ;  /* 0x3f0000006f6fa820 */ /* 0x000fe40000400000 */
[----:B------:R-:W-:Y:S02]  /*3980*/  @!P5 FMUL R107, R107, 0.5 ;  /* 0x3f0000006b6bd820 */ /* 0x000fe40000400000 */
[----:B------:R-:W-:Y:S02]  /*3990*/  @!P4 FMUL R88, R88, 0.5 ;  /* 0x3f0000005858c820 */ /* 0x000fe40000400000 */
[----:B------:R-:W-:Y:S02]  /*39a0*/  @!P6 FMUL R130, R130, 0.5 ;  /* 0x3f0000008282e820 */ /* 0x000fe40000400000 */
[----:B------:R-:W-:Y:S01]  /*39b0*/  @!P1 FMUL R90, R90, 0.5 ;  /* 0x3f0000005a5a9820 */ /* 0x000fe20000400000 */
[----:B---3--:R-:W-:Y:S01]  /*39c0*/  FFMA R8, R9, UR17, -R4 ;  /* 0x0000001109087c23 */ /* 0x008fe20008000804 */
[----:B------:R-:W-:Y:S01]  /*39d0*/  FFMA R9, R10, UR17, -R5 ;  /* 0x000000110a097c23 */ /* 0x000fe20008000805 */
[----:B------:R-:W-:-:S04]  /*39e0*/  IMAD.U32 R5, RZ, RZ, UR11 ;  /* 0x0000000bff057e24 */ /* 0x000fc8000f8e00ff */
[----:B------:R-:W-:-:S05]  /*39f0*/  IMAD R10, R5, 0x80, R214 ;  /* 0x00000080050a7824 */ /* 0x000fca00078e02d6 */
[----:B------:R-:W-:-:S05]  /*3a00*/  LEA R10, R10, UR36, 0x2 ;  /* 0x000000240a0a7c11 */ /* 0x000fca000f8e10ff */
[----:B------:R-:W1:Y:S01]  /*3a10*/  LDS.64 R4, [R10+0x44000] ;  /* 0x044000000a047984 */ /* 0x000e620000000a00 */
[----:B------:R-:W-:Y:S01]  /*3a20*/  @!P3 FMUL R11, R11, 0.5 ;  /* 0x3f0000000b0bb820 */ /* 0x000fe20000400000 */
[----:B------:R-:W2:Y:S08]  /*3a30*/  MUFU.EX2 R111, R111 ;  /* 0x0000006f006f7308 */ /* 0x000eb00000000800 */
[----:B------:R-:W3:Y:S08]  /*3a40*/  MUFU.EX2 R107, R107 ;  /* 0x0000006b006b7308 */ /* 0x000ef00000000800 */
[----:B------:R-:W4:Y:S08]  /*3a50*/  MUFU.EX2 R88, R88 ;  /* 0x0000005800587308 */ /* 0x000f300000000800 */
[----:B------:R-:W5:Y:S08]  /*3a60*/  MUFU.EX2 R130, R130 ;  /* 0x0000008200827308 */ /* 0x000f700000000800 */
[----:B------:R-:W1:Y:S08]  /*3a70*/  MUFU.EX2 R90, R90 ;  /* 0x0000005a005a7308 */ /* 0x000e700000000800 */
[----:B------:R-:W1:Y:S01]  /*3a80*/  MUFU.EX2 R11, R11 ;  /* 0x0000000b000b7308 */ /* 0x000e620000000800 */
[----:B--2---:R-:W-:Y:S01]  /*3a90*/  @!P2 FMUL R111, R111, R111 ;  /* 0x0000006f6f6fa220 */ /* 0x004fe20000400000 */
[----:B---3--:R-:W-:Y:S01]  /*3aa0*/  @!P5 FMUL R107, R107, R107 ;  /* 0x0000006b6b6bd220 */ /* 0x008fe20000400000 */
[----:B----4-:R-:W-:Y:S01]  /*3ab0*/  @!P4 FMUL R88, R88, R88 ;  /* 0x000000585858c220 */ /* 0x010fe20000400000 */
[----:B-----5:R-:W-:Y:S01]  /*3ac0*/  @!P6 FMUL R130, R130, R130 ;  /* 0x000000828282e220 */ /* 0x020fe20000400000 */
[--C-:B-1----:R-:W-:Y:S01]  /*3ad0*/  FADD R137, R24, -R4.reuse ;  /* 0x8000000418897221 */ /* 0x102fe20000000000 */
[----:B------:R-:W-:Y:S01]  /*3ae0*/  FADD R136, R26, -R4 ;  /* 0x800000041a887221 */ /* 0x000fe20000000000 */
[----:B------:R-:W-:Y:S01]  /*3af0*/  @!P1 FMUL R90, R90, R90 ;  /* 0x0000005a5a5a9220 */ /* 0x000fe20000400000 */
[--C-:B------:R-:W-:Y:S01]  /*3b00*/  FADD R4, R25, -R5.reuse ;  /* 0x8000000519047221 */ /* 0x100fe20000000000 */
[----:B------:R-:W-:Y:S01]  /*3b10*/  FADD R91, R27, -R5 ;  /* 0x800000051b5b7221 */ /* 0x000fe20000000000 */
[----:B------:R-:W-:Y:S01]  /*3b20*/  F2FP.F16.F32.PACK_AB R26, R112, R113 ;  /* 0x00000071701a723e */ /* 0x000fe200000000ff */
[----:B------:R-:W-:Y:S01]  /*3b30*/  @!P3 FMUL R11, R11, R11 ;  /* 0x0000000b0b0bb220 */ /* 0x000fe20000400000 */
[----:B------:R-:W-:-:S02]  /*3b40*/  F2FP.F16.F32.PACK_AB R27, R107, R111 ;  /* 0x0000006f6b1b723e */ /* 0x000fc400000000ff */
[----:B------:R-:W-:Y:S02]  /*3b50*/  F2FP.F16.F32.PACK_AB R24, R130, R88 ;  /* 0x000000588218723e */ /* 0x000fe400000000ff */
[----:B------:R-:W-:-:S04]  /*3b60*/  F2FP.F16.F32.PACK_AB R25, R11, R90 ;  /* 0x0000005a0b19723e */ /* 0x000fc800000000ff */
[----:B------:R-:W-:-:S06]  /*3b70*/  WARPGROUP.ARRIVE ;  /* 0x00000000000079c5 */ /* 0x000fcc0000000000 */
[----:B------:R-:W-:Y:S01]  /*3b80*/  HGMMA.64x96x16.F32 R152, R24, gdesc[UR16].tnspB, R152, gsb0 ;  /* 0x4160001018987df0 */ /* 0x000fe20008000898 */
[----:B------:R-:W-:Y:S02]  /*3b90*/  FSETP.GEU.AND P6, PT, R103, -126, PT ;  /* 0xc2fc00006700780b */ /* 0x000fe40003fce000 */
[----:B------:R-:W-:-:S11]  /*3ba0*/  FSETP.GEU.AND P1, PT, R102, -126, PT ;  /* 0xc2fc00006600780b */ /* 0x000fd60003f2e000 */
[----:B------:R-:W-:Y:S02]  /*3bb0*/  @!P6 FMUL R103, R103, 0.5 ;  /* 0x3f0000006767e820 */ /* 0x000fe40000400000 */
[----:B------:R-:W-:-:S04]  /*3bc0*/  @!P1 FMUL R102, R102, 0.5 ;  /* 0x3f00000066669820 */ /* 0x000fc80000400000 */
[----:B------:R-:W1:Y:S08]  /*3bd0*/  MUFU.EX2 R103, R103 ;  /* 0x0000006700677308 */ /* 0x000e700000000800 */
[----:B------:R-:W2:Y:S01]  /*3be0*/  MUFU.EX2 R102, R102 ;  /* 0x0000006600667308 */ /* 0x000ea20000000800 */
[----:B------:R-:W-:Y:S02]  /*3bf0*/  FSETP.GEU.AND P2, PT, R101, -126, PT ;  /* 0xc2fc00006500780b */ /* 0x000fe40003f4e000 */
[----:B------:R-:W-:-:S02]  /*3c00*/  FSETP.GEU.AND P3, PT, R123, -126, PT ;  /* 0xc2fc00007b00780b */ /* 0x000fc40003f6e000 */
        /* <DEDUP_REMOVED lines=11> */
[----:B------:R-:W1:Y:S01]  /*3cc0*/  MUFU.EX2 R101, R101 ;  /* 0x0000006500657308 */ /* 0x000e620000000800 */
[----:B------:R-:W-:-:S07]  /*3cd0*/  @!P1 FMUL R97, R97, 0.5 ;  /* 0x3f00000061619820 */ /* 0x000fce0000400000 */
[----:B------:R-:W2:Y:S08]  /*3ce0*/  MUFU.EX2 R123, R123 ;  /* 0x0000007b007b7308 */ /* 0x000eb00000000800 */
[----:B------:R-:W3:Y:S08]  /*3cf0*/  MUFU.EX2 R100, R100 ;  /* 0x0000006400647308 */ /* 0x000ef00000000800 */
[----:B------:R-:W4:Y:S08]  /*3d00*/  MUFU.EX2 R99, R99 ;  /* 0x0000006300637308 */ /* 0x000f300000000800 */
[----:B------:R-:W5:Y:S08]  /*3d10*/  MUFU.EX2 R98, R98 ;  /* 0x0000006200627308 */ /* 0x000f700000000800 */
[----:B------:R-:W5:Y:S01]  /*3d20*/  MUFU.EX2 R97, R97 ;  /* 0x0000006100617308 */ /* 0x000f620000000800 */
[----:B------:R-:W-:Y:S01]  /*3d30*/  FFMA R6, R150, UR17, -R6 ;  /* 0x0000001196067c23 */ /* 0x000fe20008000806 */
[----:B------:R-:W-:Y:S01]  /*3d40*/  FFMA R7, R151, UR17, -R7 ;  /* 0x0000001197077c23 */ /* 0x000fe20008000807 */
[----:B------:R-:W-:Y:S01]  /*3d50*/  ULDC UR17, c[0x0][0xa00] ;  /* 0x0002800000117ab9 */ /* 0x000fe20000000800 */
[----:B-1----:R-:W-:Y:S01]  /*3d60*/  @!P2 FMUL R101, R101, R101 ;  /* 0x000000656565a220 */ /* 0x002fe20000400000 */
[----:B--2---:R-:W-:Y:S01]  /*3d70*/  @!P3 FMUL R123, R123, R123 ;  /* 0x0000007b7b7bb220 */ /* 0x004fe20000400000 */
[----:B---3--:R-:W-:Y:S01]  /*3d80*/  @!P4 FMUL R100, R100, R100 ;  /* 0x000000646464c220 */ /* 0x008fe20000400000 */
[----:B----4-:R-:W-:Y:S01]  /*3d90*/  @!P5 FMUL R99, R99, R99 ;  /* 0x000000636363d220 */ /* 0x010fe20000400000 */
[----:B-----5:R-:W-:Y:S01]  /*3da0*/  @!P6 FMUL R98, R98, R98 ;  /* 0x000000626262e220 */ /* 0x020fe20000400000 */
[----:B------:R-:W-:Y:S01]  /*3db0*/  FMUL R88, R88, UR17 ;  /* 0x0000001158587c20 */ /* 0x000fe20008400000 */
[----:B------:R-:W-:Y:S01]  /*3dc0*/  FMUL R5, R130, UR17 ;  /* 0x0000001182057c20 */ /* 0x000fe20008400000 */
[----:B------:R-:W-:-:S02]  /*3dd0*/  WARPGROUP.DEPBAR.LE gsb0, 0x0 ;  /* 0x00008000000079c5 */ /* 0x000fc40000010000 */
[----:B------:R-:W-:Y:S01]  /*3de0*/  FMUL R25, R90, UR17 ;  /* 0x000000115a197c20 */ /* 0x000fe20008400000 */
[----:B------:R-:W-:Y:S01]  /*3df0*/  FMUL R24, R11, UR17 ;  /* 0x000000110b187c20 */ /* 0x000fe20008400000 */
[----:B------:R-:W-:Y:S01]  /*3e00*/  @!P1 FMUL R97, R97, R97 ;  /* 0x0000006161619220 */ /* 0x000fe20000400000 */
[----:B------:R-:W-:Y:S01]  /*3e10*/  F2FP.F16.F32.PACK_AB R26, R99, R100 ;  /* 0x00000064631a723e */ /* 0x000fe200000000ff */
[----:B------:R-:W-:Y:S01]  /*3e20*/  FMUL R136, R25, R136 ;  /* 0x0000008819887220 */ /* 0x000fe20000400000 */
[----:B------:R-:W-:Y:S01]  /*3e30*/  FMUL R91, R24, R91 ;  /* 0x0000005b185b7220 */ /* 0x000fe20000400000 */
[----:B------:R-:W-:Y:S01]  /*3e40*/  F2FP.F16.F32.PACK_AB R24, R102, R103 ;  /* 0x000000676618723e */ /* 0x000fe200000000ff */
[----:B------:R-:W-:Y:S01]  /*3e50*/  FMUL R137, R88, R137 ;  /* 0x0000008958897220 */ /* 0x000fe20000400000 */
[----:B------:R-:W-:Y:S01]  /*3e60*/  F2FP.F16.F32.PACK_AB R25, R123, R101 ;  /* 0x000000657b19723e */ /* 0x000fe200000000ff */
[----:B------:R-:W-:Y:S01]  /*3e70*/  UIADD3 UR18, UR16, 0x40, URZ ;  /* 0x0000004010127890 */ /* 0x000fe2000fffe03f */
[----:B------:R-:W-:Y:S01]  /*3e80*/  F2FP.F16.F32.PACK_AB R27, R97, R98 ;  /* 0x00000062611b723e */ /* 0x000fe200000000ff */
[----:B------:R-:W-:-:S02]  /*3e90*/  FMUL R88, R5, R4 ;  /* 0x0000000405587220 */ /* 0x000fc40000400000 */
[----:B------:R-:W1:Y:S01]  /*3ea0*/  LDS.64 R4, [R10+0x44020] ;  /* 0x044020000a047984 */ /* 0x000e620000000a00 */
[----:B------:R-:W-:Y:S01]  /*3eb0*/  WARPGROUP.ARRIVE ;  /* 0x00000000000079c5 */ /* 0x000fe20000000000 */
[----:B------:R-:W-:-:S05]  /*3ec0*/  UMOV UR19, 0x80000020 ;  /* 0x8000002000137882 */ /* 0x000fca0000000000 */
[----:B------:R-:W-:Y:S01]  /*3ed0*/  HGMMA.64x96x16.F32 R152, R24, gdesc[UR16].tnspB, R152, gsb0 ;  /* 0x4160001018987df0 */ /* 0x000fe20008000898 */
[----:B------:R-:W-:Y:S02]  /*3ee0*/  FSETP.GEU.AND P6, PT, R135, -126, PT ;  /* 0xc2fc00008700780b */ /* 0x000fe40003fce000 */
[----:B------:R-:W-:-:S11]  /*3ef0*/  FSETP.GEU.AND P1, PT, R134, -126, PT ;  /* 0xc2fc00008600780b */ /* 0x000fd60003f2e000 */
[----:B------:R-:W-:Y:S02]  /*3f00*/  @!P6 FMUL R135, R135, 0.5 ;  /* 0x3f0000008787e820 */ /* 0x000fe40000400000 */
[----:B------:R-:W-:-:S04]  /*3f10*/  @!P1 FMUL R134, R134, 0.5 ;  /* 0x3f00000086869820 */ /* 0x000fc80000400000 */
[----:B------:R-:W2:Y:S08]  /*3f20*/  MUFU.EX2 R135, R135 ;  /* 0x0000008700877308 */ /* 0x000eb00000000800 */
[----:B------:R-:W3:Y:S01]  /*3f30*/  MUFU.EX2 R134, R134 ;  /* 0x0000008600867308 */ /* 0x000ee20000000800 */
[----:B------:R-:W-:Y:S02]  /*3f40*/  FSETP.GEU.AND P2, PT, R132, -126, PT ;  /* 0xc2fc00008400780b */ /* 0x000fe40003f4e000 */
[----:B------:R-:W-:-:S02]  /*3f50*/  FSETP.GEU.AND P3, PT, R133, -126, PT ;  /* 0xc2fc00008500780b */ /* 0x000fc40003f6e000 */
[----:B------:R-:W-:Y:S02]  /*3f60*/  FSETP.GEU.AND P4, PT, R131, -126, PT ;  /* 0xc2fc00008300780b */ /* 0x000fe40003f8e000 */
[----:B------:R-:W-:Y:S01]  /*3f70*/  FSETP.GEU.AND P5, PT, R128, -126, PT ;  /* 0xc2fc00008000780b */ /* 0x000fe20003fae000 */
[----:B--2---:R-:W-:Y:S01]  /*3f80*/  @!P6 FMUL R135, R135, R135 ;  /* 0x000000878787e220 */ /* 0x004fe20000400000 */
[----:B------:R-:W-:Y:S01]  /*3f90*/  FSETP.GEU.AND P6, PT, R126, -126, PT ;  /* 0xc2fc00007e00780b */ /* 0x000fe20003fce000 */
[----:B---3--:R-:W-:Y:S01]  /*3fa0*/  @!P1 FMUL R134, R134, R134 ;  /* 0x0000008686869220 */ /* 0x008fe20000400000 */
[----:B------:R-:W-:-:S03]  /*3fb0*/  FSETP.GEU.AND P1, PT, R124, -126, PT ;  /* 0xc2fc00007c00780b */ /* 0x000fc60003f2e000 */
[----:B------:R-:W-:Y:S02]  /*3fc0*/  @!P2 FMUL R132, R132, 0.5 ;  /* 0x3f0000008484a820 */ /* 0x000fe40000400000 */
[----:B------:R-:W-:Y:S02]  /*3fd0*/  @!P3 FMUL R133, R133, 0.5 ;  /* 0x3f0000008585b820 */ /* 0x000fe40000400000 */
[----:B------:R-:W-:Y:S02]  /*3fe0*/  @!P4 FMUL R131, R131, 0.5 ;  /* 0x3f0000008383c820 */ /* 0x000fe40000400000 */
[----:B------:R-:W-:Y:S02]  /*3ff0*/  @!P5 FMUL R128, R128, 0.5 ;  /* 0x3f0000008080d820 */ /* 0x000fe40000400000 */
[----:B------:R-:W-:Y:S01]  /*4000*/  @!P6 FMUL R126, R126, 0.5 ;  /* 0x3f0000007e7ee820 */ /* 0x000fe20000400000 */
[----:B------:R-:W2:Y:S01]  /*4010*/  MUFU.EX2 R132, R132 ;  /* 0x0000008400847308 */ /* 0x000ea20000000800 */
[----:B------:R-:W-:-:S07]  /*4020*/  @!P1 FMUL R124, R124, 0.5 ;  /* 0x3f0000007c7c9820 */ /* 0x000fce0000400000 */
[----:B------:R-:W3:Y:S08]  /*4030*/  MUFU.EX2 R133, R133 ;  /* 0x0000008500857308 */ /* 0x000ef00000000800 */
[----:B------:R-:W4:Y:S08]  /*4040*/  MUFU.EX2 R131, R131 ;  /* 0x0000008300837308 */ /* 0x000f300000000800 */
[----:B------:R-:W5:Y:S08]  /*4050*/  MUFU.EX2 R128, R128 ;  /* 0x0000008000807308 */ /* 0x000f700000000800 */
[----:B------:R-:W5:Y:S08]  /*4060*/  MUFU.EX2 R126, R126 ;  /* 0x0000007e007e7308 */ /* 0x000f700000000800 */
[----:B------:R-:W5:Y:S01]  /*4070*/  MUFU.EX2 R124, R124 ;  /* 0x0000007c007c7308 */ /* 0x000f620000000800 */
[--C-:B-1----:R-:W-:Y:S01]  /*4080*/  FADD R11, R28, -R4.reuse ;  /* 0x800000041c0b7221 */ /* 0x102fe20000000000 */
[----:B------:R-:W-:Y:S01]  /*4090*/  FADD R28, R30, -R4 ;  /* 0x800000041e1c7221 */ /* 0x000fe20000000000 */
[----:B------:R-:W-:Y:S01]  /*40a0*/  FMUL R30, R113, UR17 ;  /* 0x00000011711e7c20 */ /* 0x000fe20008400000 */
[--C-:B------:R-:W-:Y:S01]  /*40b0*/  FADD R4, R29, -R5.reuse ;  /* 0x800000051d047221 */ /* 0x100fe20000000000 */
[----:B------:R-:W-:Y:S01]  /*40c0*/  FADD R29, R31, -R5 ;  /* 0x800000051f1d7221 */ /* 0x000fe20000000000 */
[----:B--2---:R-:W-:Y:S01]  /*40d0*/  @!P2 FMUL R132, R132, R132 ;  /* 0x000000848484a220 */ /* 0x004fe20000400000 */
[----:B---3--:R-:W-:Y:S01]  /*40e0*/  @!P3 FMUL R133, R133, R133 ;  /* 0x000000858585b220 */ /* 0x008fe20000400000 */
[----:B----4-:R-:W-:Y:S01]  /*40f0*/  @!P4 FMUL R131, R131, R131 ;  /* 0x000000838383c220 */ /* 0x010fe20000400000 */
[----:B-----5:R-:W-:Y:S01]  /*4100*/  @!P5 FMUL R128, R128, R128 ;  /* 0x000000808080d220 */ /* 0x020fe20000400000 */
[----:B------:R-:W-:Y:S01]  /*4110*/  @!P6 FMUL R126, R126, R126 ;  /* 0x0000007e7e7ee220 */ /* 0x000fe20000400000 */
[----:B------:R-:W-:Y:S01]  /*4120*/  FMUL R30, R30, R11 ;  /* 0x0000000b1e1e7220 */ /* 0x000fe20000400000 */
[----:B------:R-:W-:Y:S01]  /*4130*/  FMUL R11, R112, UR17 ;  /* 0x00000011700b7c20 */ /* 0x000fe20008400000 */
[----:B------:R-:W-:-:S02]  /*4140*/  WARPGROUP.DEPBAR.LE gsb0, 0x0 ;  /* 0x00008000000079c5 */ /* 0x000fc40000010000 */
[----:B------:R-:W-:Y:S01]  /*4150*/  FMUL R24, R107, UR17 ;  /* 0x000000116b187c20 */ /* 0x000fe20008400000 */
[----:B------:R-:W-:Y:S01]  /*4160*/  @!P1 FMUL R124, R124, R124 ;  /* 0x0000007c7c7c9220 */ /* 0x000fe20000400000 */
[----:B------:R-:W-:Y:S02]  /*4170*/  F2FP.F16.F32.PACK_AB R25, R133, R132 ;  /* 0x000000848519723e */ /* 0x000fe400000000ff */
[----:B------:R-:W-:Y:S01]  /*4180*/  FMUL R29, R24, R29 ;  /* 0x0000001d181d7220 */ /* 0x000fe20000400000 */
[----:B------:R-:W-:Y:S01]  /*4190*/  F2FP.F16.F32.PACK_AB R24, R134, R135 ;  /* 0x000000878618723e */ /* 0x000fe200000000ff */
[----:B------:R-:W-:Y:S01]  /*41a0*/  UIADD3 UR18, UR16, 0x80, URZ ;  /* 0x0000008010127890 */ /* 0x000fe2000fffe03f */
[----:B------:R-:W-:Y:S02]  /*41b0*/  F2FP.F16.F32.PACK_AB R26, R128, R131 ;  /* 0x00000083801a723e */ /* 0x000fe400000000ff */
        /* <DEDUP_REMOVED lines=27> */
[----:B------:R-:W3:Y:S01]  /*4370*/  MUFU.EX2 R122, R122 ;  /* 0x0000007a007a7308 */ /* 0x000ee20000000800 */
[----:B-1----:R-:W-:Y:S01]  /*4380*/  FADD R32, R32, -R4 ;  /* 0x8000000420207221 */ /* 0x002fe20000000000 */
[----:B------:R-:W-:-:S06]  /*4390*/  FMUL R31, R103, UR17 ;  /* 0x00000011671f7c20 */ /* 0x000fcc0008400000 */
[----:B------:R-:W1:Y:S08]  /*43a0*/  MUFU.EX2 R121, R121 ;  /* 0x0000007900797308 */ /* 0x000e700000000800 */
[----:B------:R-:W4:Y:S08]  /*43b0*/  MUFU.EX2 R119, R119 ;  /* 0x0000007700777308 */ /* 0x000f300000000800 */
[----:B------:R-:W5:Y:S08]  /*43c0*/  MUFU.EX2 R117, R117 ;  /* 0x0000007500757308 */ /* 0x000f700000000800 */
[----:B------:R-:W5:Y:S01]  /*43d0*/  MUFU.EX2 R16, R16 ;  /* 0x0000001000107308 */ /* 0x000f620000000800 */
[----:B------:R-:W-:Y:S01]  /*43e0*/  FMUL R31, R31, R32 ;  /* 0x000000201f1f7220 */ /* 0x000fe20000400000 */
[--C-:B------:R-:W-:Y:S01]  /*43f0*/  FADD R33, R33, -R5.reuse ;  /* 0x8000000521217221 */ /* 0x100fe20000000000 */
[----:B------:R-:W-:Y:S01]  /*4400*/  FMUL R32, R102, UR17 ;  /* 0x0000001166207c20 */ /* 0x000fe20008400000 */
[----:B------:R-:W-:Y:S01]  /*4410*/  FADD R34, R34, -R4 ;  /* 0x8000000422227221 */ /* 0x000fe20000000000 */
[----:B------:R-:W-:-:S02]  /*4420*/  FADD R35, R35, -R5 ;  /* 0x8000000523237221 */ /* 0x000fc40000000000 */
[----:B------:R-:W-:Y:S01]  /*4430*/  FMUL R32, R32, R33 ;  /* 0x0000002120207220 */ /* 0x000fe20000400000 */
[----:B------:R-:W-:Y:S01]  /*4440*/  FMUL R33, R101, UR17 ;  /* 0x0000001165217c20 */ /* 0x000fe20008400000 */
[----:B--2---:R-:W-:Y:S01]  /*4450*/  @!P2 FMUL R125, R125, R125 ;  /* 0x0000007d7d7da220 */ /* 0x004fe20000400000 */
[----:B---3--:R-:W-:Y:S01]  /*4460*/  @!P3 FMUL R122, R122, R122 ;  /* 0x0000007a7a7ab220 */ /* 0x008fe20000400000 */
[----:B-1----:R-:W-:Y:S01]  /*4470*/  @!P4 FMUL R121, R121, R121 ;  /* 0x000000797979c220 */ /* 0x002fe20000400000 */
[----:B----4-:R-:W-:Y:S01]  /*4480*/  @!P5 FMUL R119, R119, R119 ;  /* 0x000000777777d220 */ /* 0x010fe20000400000 */
[----:B-----5:R-:W-:Y:S01]  /*4490*/  @!P6 FMUL R117, R117, R117 ;  /* 0x000000757575e220 */ /* 0x020fe20000400000 */
[----:B------:R-:W-:Y:S02]  /*44a0*/  WARPGROUP.DEPBAR.LE gsb0, 0x0 ;  /* 0x00008000000079c5 */ /* 0x000fe40000010000 */
[----:B------:R-:W-:Y:S01]  /*44b0*/  FMUL R24, R123, UR17 ;  /* 0x000000117b187c20 */ /* 0x000fe20008400000 */
[----:B------:R-:W-:Y:S01]  /*44c0*/  @!P1 FMUL R16, R16, R16 ;  /* 0x0000001010109220 */ /* 0x000fe20000400000 */
[----:B------:R-:W-:Y:S01]  /*44d0*/  FMUL R33, R33, R34 ;  /* 0x0000002221217220 */ /* 0x000fe20000400000 */
[----:B------:R-:W-:Y:S01]  /*44e0*/  F2FP.F16.F32.PACK_AB R25, R122, R125 ;  /* 0x0000007d7a19723e */ /* 0x000fe200000000ff */
[----:B------:R-:W-:Y:S01]  /*44f0*/  FMUL R34, R24, R35 ;  /* 0x0000002318227220 */ /* 0x000fe20000400000 */
[----:B------:R-:W-:Y:S01]  /*4500*/  F2FP.F16.F32.PACK_AB R24, R127, R129 ;  /* 0x000000817f18723e */ /* 0x000fe200000000ff */
[----:B------:R-:W-:Y:S01]  /*4510*/  UIADD3 UR18, UR16, 0xc0, URZ ;  /* 0x000000c010127890 */ /* 0x000fe2000fffe03f */
[----:B------:R-:W-:Y:S01]  /*4520*/  F2FP.F16.F32.PACK_AB R26, R119, R121 ;  /* 0x00000079771a723e */ /* 0x000fe200000000ff */
[----:B------:R-:W1:Y:S01]  /*4530*/  LDS.64 R4, [R10+0x44060] ;  /* 0x044060000a047984 */ /* 0x000e620000000a00 */
[----:B------:R-:W-:-:S04]  /*4540*/  F2FP.F16.F32.PACK_AB R27, R16, R117 ;  /* 0x00000075101b723e */ /* 0x000fc800000000ff */
        /* <DEDUP_REMOVED lines=22> */
[----:B-1----:R-:W-:Y:S01]  /*46b0*/  FADD R90, R39, -R5 ;  /* 0x80000005275a7221 */ /* 0x002fe20000000000 */
[----:B------:R-:W1:Y:S01]  /*46c0*/  MUFU.EX2 R116, R116 ;  /* 0x0000007400747308 */ /* 0x000e620000000800 */
[----:B------:R-:W-:-:S07]  /*46d0*/  @!P6 FMUL R17, R17, 0.5 ;  /* 0x3f0000001111e820 */ /* 0x000fce0000400000 */
[----:B------:R-:W2:Y:S08]  /*46e0*/  MUFU.EX2 R39, R12 ;  /* 0x0000000c00277308 */ /* 0x000eb00000000800 */
[----:B------:R-:W3:Y:S08]  /*46f0*/  MUFU.EX2 R13, R13 ;  /* 0x0000000d000d7308 */ /* 0x000ef00000000800 */
[----:B------:R-:W4:Y:S08]  /*4700*/  MUFU.EX2 R14, R14 ;  /* 0x0000000e000e7308 */ /* 0x000f300000000800 */
[----:B------:R-:W5:Y:S08]  /*4710*/  MUFU.EX2 R15, R15 ;  /* 0x0000000f000f7308 */ /* 0x000f700000000800 */
[----:B------:R-:W5:Y:S01]  /*4720*/  MUFU.EX2 R12, R17 ;  /* 0x00000011000c7308 */ /* 0x000f620000000800 */
[--C-:B------:R-:W-:Y:S01]  /*4730*/  FADD R36, R36, -R4.reuse ;  /* 0x8000000424247221 */ /* 0x100fe20000000000 */
[----:B------:R-:W-:Y:S01]  /*4740*/  FADD R38, R38, -R4 ;  /* 0x8000000426267221 */ /* 0x000fe20000000000 */
[----:B-1----:R-:W-:Y:S01]  /*4750*/  @!P4 FMUL R116, R116, R116 ;  /* 0x000000747474c220 */ /* 0x002fe20000400000 */
[----:B--2---:R-:W-:Y:S01]  /*4760*/  @!P1 FMUL R39, R39, R39 ;  /* 0x0000002727279220 */ /* 0x004fe20000400000 */
[----:B---3--:R-:W-:Y:S01]  /*4770*/  @!P2 FMUL R13, R13, R13 ;  /* 0x0000000d0d0da220 */ /* 0x008fe20000400000 */
[----:B----4-:R-:W-:Y:S01]  /*4780*/  @!P3 FMUL R14, R14, R14 ;  /* 0x0000000e0e0eb220 */ /* 0x010fe20000400000 */
[----:B------:R-:W-:Y:S01]  /*4790*/  FADD R4, R37, -R5 ;  /* 0x8000000525047221 */ /* 0x000fe20000000000 */
[----:B-----5:R-:W-:Y:S01]  /*47a0*/  @!P5 FMUL R15, R15, R15 ;  /* 0x0000000f0f0fd220 */ /* 0x020fe20000400000 */
[----:B------:R-:W-:Y:S01]  /*47b0*/  FMUL R37, R100, UR17 ;  /* 0x0000001164257c20 */ /* 0x000fe20008400000 */
[----:B------:R-:W-:Y:S01]  /*47c0*/  FMUL R99, R99, UR17 ;  /* 0x0000001163637c20 */ /* 0x000fe20008400000 */
[----:B------:R-:W-:-:S02]  /*47d0*/  WARPGROUP.DEPBAR.LE gsb0, 0x0 ;  /* 0x00008000000079c5 */ /* 0x000fc40000010000 */
[----:B------:R-:W-:Y:S01]  /*47e0*/  FMUL R25, R98, UR17 ;  /* 0x0000001162197c20 */ /* 0x000fe20008400000 */
[----:B------:R-:W-:Y:S01]  /*47f0*/  @!P6 FMUL R12, R12, R12 ;  /* 0x0000000c0c0ce220 */ /* 0x000fe20000400000 */
[----:B------:R-:W-:Y:S02]  /*4800*/  F2FP.F16.F32.PACK_AB R24, R35, R120 ;  /* 0x000000782318723e */ /* 0x000fe400000000ff */
        /* <DEDUP_REMOVED lines=41> */
[----:B-1----:R-:W-:Y:S01]  /*4aa0*/  @!P4 FMUL R89, R89, R89 ;  /* 0x000000595959c220 */ /* 0x002fe20000400000 */
[----:B------:R-:W-:Y:S01]  /*4ab0*/  UIADD3 UR18, UR16, 0x140, URZ ;  /* 0x0000014010127890 */ /* 0x000fe2000fffe03f */
[----:B------:R-:W-:Y:S01]  /*4ac0*/  @!P5 FMUL R92, R92, R92 ;  /* 0x0000005c5c5cd220 */ /* 0x000fe20000400000 */
[----:B------:R-:W-:-:S02]  /*4ad0*/  WARPGROUP.DEPBAR.LE gsb0, 0x0 ;  /* 0x00008000000079c5 */ /* 0x000fc40000010000 */
[----:B------:R-:W-:Y:S02]  /*4ae0*/  F2FP.F16.F32.PACK_AB R24, R19, R18 ;  /* 0x000000121318723e */ /* 0x000fe400000000ff */
[----:B------:R-:W-:Y:S02]  /*4af0*/  F2FP.F16.F32.PACK_AB R25, R21, R20 ;  /* 0x000000141519723e */ /* 0x000fe400000000ff */
[----:B------:R-:W-:Y:S02]  /*4b00*/  F2FP.F16.F32.PACK_AB R26, R23, R22 ;  /* 0x00000016171a723e */ /* 0x000fe400000000ff */
[----:B------:R-:W-:Y:S01]  /*4b10*/  F2FP.F16.F32.PACK_AB R27, R92, R89 ;  /* 0x000000595c1b723e */ /* 0x000fe200000000ff */
[--C-:B------:R-:W-:Y:S01]  /*4b20*/  FADD R40, R40, -R4.reuse ;  /* 0x8000000428287221 */ /* 0x100fe20000000000 */
[----:B------:R-:W-:Y:S01]  /*4b30*/  FADD R42, R42, -R4 ;  /* 0x800000042a2a7221 */ /* 0x000fe20000000000 */
[--C-:B------:R-:W-:Y:S01]  /*4b40*/  FADD R41, R41, -R5.reuse ;  /* 0x8000000529297221 */ /* 0x100fe20000000000 */
[----:B------:R-:W-:-:S02]  /*4b50*/  FADD R43, R43, -R5 ;  /* 0x800000052b2b7221 */ /* 0x000fc40000000000 */
        /* <DEDUP_REMOVED lines=31> */
[----:B------:R-:W-:-:S04]  /*4d50*/  FMUL R97, R97, UR17 ;  /* 0x0000001161617c20 */ /* 0x000fc80008400000 */
[----:B------:R-:W-:Y:S01]  /*4d60*/  FMUL R97, R97, R90 ;  /* 0x0000005a61617220 */ /* 0x000fe20000400000 */
[----:B------:R-:W-:Y:S01]  /*4d70*/  FMUL R90, R133, UR17 ;  /* 0x00000011855a7c20 */ /* 0x000fe20008400000 */
[----:B-1----:R-:W-:Y:S01]  /*4d80*/  @!P2 FMUL R95, R95, R95 ;  /* 0x0000005f5f5fa220 */ /* 0x002fe20000400000 */
[----:B--2---:R-:W-:Y:S01]  /*4d90*/  @!P1 FMUL R96, R96, R96 ;  /* 0x0000006060609220 */ /* 0x004fe20000400000 */
[----:B---3--:R-:W-:Y:S01]  /*4da0*/  @!P4 FMUL R104, R104, R104 ;  /* 0x000000686868c220 */ /* 0x008fe20000400000 */
[----:B------:R-:W-:Y:S01]  /*4db0*/  FMUL R90, R90, R43 ;  /* 0x0000002b5a5a7220 */ /* 0x000fe20000400000 */
[----:B----4-:R-:W-:Y:S01]  /*4dc0*/  @!P3 FMUL R105, R105, R105 ;  /* 0x000000696969b220 */ /* 0x010fe20000400000 */
[----:B-----5:R-:W-:Y:S01]  /*4dd0*/  @!P6 FMUL R106, R106, R106 ;  /* 0x0000006a6a6ae220 */ /* 0x020fe20000400000 */
[--C-:B------:R-:W-:Y:S01]  /*4de0*/  FADD R43, R44, -R4.reuse ;  /* 0x800000042c2b7221 */ /* 0x100fe20000000000 */
[----:B------:R-:W-:Y:S01]  /*4df0*/  FADD R99, R46, -R4 ;  /* 0x800000042e637221 */ /* 0x000fe20000000000 */
[----:B------:R-:W-:Y:S01]  /*4e00*/  FADD R4, R45, -R5 ;  /* 0x800000052d047221 */ /* 0x000fe20000000000 */
[----:B------:R-:W-:Y:S01]  /*4e10*/  @!P5 FMUL R47, R47, R47 ;  /* 0x0000002f2f2fd220 */ /* 0x000fe20000400000 */
[----:B------:R-:W-:Y:S01]  /*4e20*/  FMUL R45, R128, UR17 ;  /* 0x00000011802d7c20 */ /* 0x000fe20008400000 */
[----:B------:R-:W-:-:S02]  /*4e30*/  WARPGROUP.DEPBAR.LE gsb0, 0x0 ;  /* 0x00008000000079c5 */ /* 0x000fc40000010000 */
[----:B------:R-:W-:Y:S01]  /*4e40*/  F2FP.F16.F32.PACK_AB R24, R94, R93 ;  /* 0x0000005d5e18723e */ /* 0x000fe200000000ff */
[----:B------:R-:W-:Y:S01]  /*4e50*/  UIADD3 UR18, UR16, 0x180, URZ ;  /* 0x0000018010127890 */ /* 0x000fe2000fffe03f */
[----:B------:R-:W-:Y:S02]  /*4e60*/  F2FP.F16.F32.PACK_AB R25, R96, R95 ;  /* 0x0000005f6019723e */ /* 0x000fe400000000ff */
[----:B------:R-:W-:Y:S02]  /*4e70*/  F2FP.F16.F32.PACK_AB R26, R105, R104 ;  /* 0x00000068691a723e */ /* 0x000fe400000000ff */
[----:B------:R-:W-:Y:S01]  /*4e80*/  F2FP.F16.F32.PACK_AB R27, R47, R106 ;  /* 0x0000006a2f1b723e */ /* 0x000fe200000000ff */
[----:B------:R-:W-:Y:S02]  /*4e90*/  FMUL R45, R45, R4 ;  /* 0x000000042d2d7220 */ /* 0x000fe40000400000 */
        /* <DEDUP_REMOVED lines=8> */
[----:B------:R-:W2:Y:S01]  /*4f20*/  MUFU.EX2 R109, R109 ;  /* 0x0000006d006d7308 */ /* 0x000ea20000000800 */
[----:B------:R-:W-:-:S07]  /*4f30*/  FMUL R44, R131, UR17 ;  /* 0x00000011832c7c20 */ /* 0x000fce0008400000 */
[----:B------:R-:W3:Y:S01]  /*4f40*/  MUFU.EX2 R110, R110 ;  /* 0x0000006e006e7308 */ /* 0x000ee20000000800 */
[----:B------:R-:W-:Y:S01]  /*4f50*/  FMUL R46, R126, UR17 ;  /* 0x000000117e2e7c20 */ /* 0x000fe20008400000 */
[----:B------:R-:W-:Y:S01]  /*4f60*/  FMUL R124, R124, UR17 ;  /* 0x000000117c7c7c20 */ /* 0x000fe20008400000 */
[----:B------:R-:W-:Y:S02]  /*4f70*/  FMUL R44, R44, R43 ;  /* 0x0000002b2c2c7220 */ /* 0x000fe40000400000 */
[----:B------:R-:W-:Y:S01]  /*4f80*/  FMUL R46, R46, R99 ;  /* 0x000000632e2e7220 */ /* 0x000fe20000400000 */
[--C-:B-1----:R-:W-:Y:S01]  /*4f90*/  FADD R43, R48, -R4.reuse ;  /* 0x80000004302b7221 */ /* 0x102fe20000000000 */
[----:B------:R-:W-:Y:S01]  /*4fa0*/  FADD R103, R50, -R4 ;  /* 0x8000000432677221 */ /* 0x000fe20000000000 */
[----:B------:R-:W-:Y:S01]  /*4fb0*/  FMUL R99, R124, R101 ;  /* 0x000000657c637220 */ /* 0x000fe20000400000 */
[--C-:B------:R-:W-:Y:S01]  /*4fc0*/  FADD R4, R49, -R5.reuse ;  /* 0x8000000531047221 */ /* 0x100fe20000000000 */
[----:B------:R-:W-:Y:S01]  /*4fd0*/  FMUL R101, R127, UR17 ;  /* 0x000000117f657c20 */ /* 0x000fe20008400000 */
[----:B------:R-:W-:Y:S01]  /*4fe0*/  FSETP.GEU.AND P1, PT, R114, -126, PT ;  /* 0xc2fc00007200780b */ /* 0x000fe20003f2e000 */
[----:B--2---:R-:W-:Y:S01]  /*4ff0*/  @!P2 FMUL R109, R109, R109 ;  /* 0x0000006d6d6da220 */ /* 0x004fe20000400000 */
[----:B------:R-:W-:Y:S01]  /*5000*/  FSETP.GEU.AND P5, PT, R115, -126, PT ;  /* 0xc2fc00007300780b */ /* 0x000fe20003fae000 */
[----:B------:R-:W-:Y:S01]  /*5010*/  FADD R51, R51, -R5 ;  /* 0x8000000533337221 */ /* 0x000fe20000000000 */
[----:B------:R-:W-:Y:S01]  /*5020*/  FMUL R101, R101, R4 ;  /* 0x0000000465657220 */ /* 0x000fe20000400000 */
[----:B------:R-:W-:Y:S01]  /*5030*/  FSETP.GEU.AND P4, PT, R8, -126, PT ;  /* 0xc2fc00000800780b */ /* 0x000fe20003f8e000 */
[----:B---3--:R-:W-:Y:S01]  /*5040*/  @!P6 FMUL R110, R110, R110 ;  /* 0x0000006e6e6ee220 */ /* 0x008fe20000400000 */
[----:B------:R-:W-:-:S02]  /*5050*/  FSETP.GEU.AND P3, PT, R9, -126, PT ;  /* 0xc2fc00000900780b */ /* 0x000fc40003f6e000 */
[----:B------:R-:W-:Y:S02]  /*5060*/  FSETP.GEU.AND P2, PT, R6, -126, PT ;  /* 0xc2fc00000600780b */ /* 0x000fe40003f4e000 */
[----:B------:R-:W-:Y:S01]  /*5070*/  FSETP.GEU.AND P6, PT, R7, -126, PT ;  /* 0xc2fc00000700780b */ /* 0x000fe20003fce000 */
[----:B------:R-:W-:Y:S01]  /*5080*/  FMUL R100, R125, UR17 ;  /* 0x000000117d647c20 */ /* 0x000fe20008400000 */
[----:B------:R-:W-:Y:S01]  /*5090*/  @!P1 FMUL R114, R114, 0.5 ;  /* 0x3f00000072729820 */ /* 0x000fe20000400000 */
[----:B------:R-:W-:Y:S01]  /*50a0*/  FMUL R122, R122, UR17 ;  /* 0x000000117a7a7c20 */ /* 0x000fe20008400000 */
[----:B------:R-:W-:Y:S01]  /*50b0*/  @!P5 FMUL R115, R115, 0.5 ;  /* 0x3f0000007373d820 */ /* 0x000fe20000400000 */
[----:B------:R-:W-:Y:S02]  /*50c0*/  FMUL R100, R100, R103 ;  /* 0x0000006764647220 */ /* 0x000fe40000400000 */
[----:B------:R-:W-:Y:S02]  /*50d0*/  @!P4 FMUL R8, R8, 0.5 ;  /* 0x3f0000000808c820 */ /* 0x000fe40000400000 */
[----:B------:R-:W-:-:S02]  /*50e0*/  @!P3 FMUL R9, R9, 0.5 ;  /* 0x3f0000000909b820 */ /* 0x000fc40000400000 */
[----:B------:R-:W-:Y:S02]  /*50f0*/  @!P2 FMUL R6, R6, 0.5 ;  /* 0x3f0000000606a820 */ /* 0x000fe40000400000 */
[----:B------:R-:W-:Y:S01]  /*5100*/  @!P6 FMUL R7, R7, 0.5 ;  /* 0x3f0000000707e820 */ /* 0x000fe20000400000 */
[----:B------:R-:W-:Y:S01]  /*5110*/  FMUL R103, R122, R51 ;  /* 0x000000337a677220 */ /* 0x000fe20000400000 */
[----:B------:R-:W1:Y:S08]  /*5120*/  MUFU.EX2 R114, R114 ;  /* 0x0000007200727308 */ /* 0x000e700000000800 */
[----:B------:R-:W2:Y:S08]  /*5130*/  MUFU.EX2 R115, R115 ;  /* 0x0000007300737308 */ /* 0x000eb00000000800 */
[----:B------:R-:W3:Y:S08]  /*5140*/  MUFU.EX2 R48, R8 ;  /* 0x0000000800307308 */ /* 0x000ef00000000800 */
[----:B------:R-:W4:Y:S01]  /*5150*/  MUFU.EX2 R49, R9 ;  /* 0x0000000900317308 */ /* 0x000f220000000800 */
[----:B------:R-:W-:-:S02]  /*5160*/  WARPGROUP.DEPBAR.LE gsb0, 0x0 ;  /* 0x00008000000079c5 */ /* 0x000fc40000010000 */
[----:B------:R-:W5:Y:S05]  /*5170*/  LDS.64 R4, [R10+0x440e0] ;  /* 0x0440e0000a047984 */ /* 0x000f6a0000000a00 */
[----:B------:R-:W4:Y:S08]  /*5180*/  MUFU.EX2 R50, R6 ;  /* 0x0000000600327308 */ /* 0x000f300000000800 */
[----:B------:R-:W5:Y:S01]  /*5190*/  MUFU.EX2 R51, R7 ;  /* 0x0000000700337308 */ /* 0x000f620000000800 */
[----:B------:R-:W-:Y:S01]  /*51a0*/  FMUL R17, R135, UR17 ;  /* 0x0000001187117c20 */ /* 0x000fe20008400000 */
[----:B------:R-:W-:Y:S01]  /*51b0*/  FMUL R134, R134, UR17 ;  /* 0x0000001186867c20 */ /* 0x000fe20008400000 */
[----:B-1----:R-:W-:Y:S01]  /*51c0*/  @!P1 FMUL R114, R114, R114 ;  /* 0x0000007272729220 */ /* 0x002fe20000400000 */
[----:B--2---:R-:W-:Y:S01]  /*51d0*/  @!P5 FMUL R115, R115, R115 ;  /* 0x000000737373d220 */ /* 0x004fe20000400000 */
[----:B---3--:R-:W-:Y:S01]  /*51e0*/  @!P4 FMUL R48, R48, R48 ;  /* 0x000000303030c220 */ /* 0x008fe20000400000 */
[----:B----4-:R-:W-:Y:S01]  /*51f0*/  @!P3 FMUL R49, R49, R49 ;  /* 0x000000313131b220 */ /* 0x010fe20000400000 */
[----:B------:R-:W-:Y:S01]  /*5200*/  FMUL R17, R17, R40 ;  /* 0x0000002811117220 */ /* 0x000fe20000400000 */
[----:B------:R-:W-:Y:S01]  /*5210*/  @!P2 FMUL R50, R50, R50 ;  /* 0x000000323232a220 */ /* 0x000fe20000400000 */
[----:B------:R-:W-:Y:S01]  /*5220*/  FMUL R40, R134, R41 ;  /* 0x0000002986287220 */ /* 0x000fe20000400000 */
[----:B------:R-:W-:Y:S01]  /*5230*/  FMUL R41, R132, UR17 ;  /* 0x0000001184297c20 */ /* 0x000fe20008400000 */
[----:B------:R-:W-:Y:S01]  /*5240*/  FMUL R98, R129, UR17 ;  /* 0x0000001181627c20 */ /* 0x000fe20008400000 */
[----:B-----5:R-:W-:Y:S01]  /*5250*/  @!P6 FMUL R51, R51, R51 ;  /* 0x000000333333e220 */ /* 0x020fe20000400000 */
[----:B------:R-:W-:Y:S01]  /*5260*/  F2FP.F16.F32.PACK_AB R24, R110, R109 ;  /* 0x0000006d6e18723e */ /* 0x000fe200000000ff */
[----:B------:R-:W-:Y:S01]  /*5270*/  UIADD3 UR18, UR16, 0x1c0, URZ ;  /* 0x000001c010127890 */ /* 0x000fe2000fffe03f */
[----:B------:R-:W-:-:S02]  /*5280*/  F2FP.F16.F32.PACK_AB R25, R115, R114 ;  /* 0x000000727319723e */ /* 0x000fc400000000ff */
[----:B------:R-:W-:Y:S02]  /*5290*/  F2FP.F16.F32.PACK_AB R26, R49, R48 ;  /* 0x00000030311a723e */ /* 0x000fe400000000ff */
[----:B------:R-:W-:Y:S01]  /*52a0*/  F2FP.F16.F32.PACK_AB R27, R51, R50 ;  /* 0x00000032331b723e */ /* 0x000fe200000000ff */
[----:B------:R-:W-:Y:S01]  /*52b0*/  FMUL R41, R41, R42 ;  /* 0x0000002a29297220 */ /* 0x000fe20000400000 */
[----:B------:R-:W-:Y:S02]  /*52c0*/  FMUL R98, R98, R43 ;  /* 0x0000002b62627220 */ /* 0x000fe40000400000 */
[----:B------:R-:W1:Y:S01]  /*52d0*/  LDS.64 R42, [R10+0x44100] ;  /* 0x044100000a2a7984 */ /* 0x000e620000000a00 */
[--C-:B------:R-:W-:Y:S01]  /*52e0*/  FADD R9, R52, -R4.reuse ;  /* 0x8000000434097221 */ /* 0x100fe20000000000 */
[--C-:B------:R-:W-:Y:S01]  /*52f0*/  FADD R8, R53, -R5.reuse ;  /* 0x8000000535087221 */ /* 0x100fe20000000000 */
[----:B------:R-:W-:Y:S01]  /*5300*/  FADD R54, R54, -R4 ;  /* 0x8000000436367221 */ /* 0x000fe20000000000 */
[----:B------:R-:W-:-:S02]  /*5310*/  FADD R55, R55, -R5 ;  /* 0x8000000537377221 */ /* 0x000fc40000000000 */
[----:B------:R-:W2:Y:S01]  /*5320*/  LDS.64 R4, [R10+0x44120] ;  /* 0x044120000a047984 */ /* 0x000ea20000000a00 */
[----:B------:R-:W-:Y:S01]  /*5330*/  WARPGROUP.ARRIVE ;  /* 0x00000000000079c5 */ /* 0x000fe20000000000 */
[----:B------:R-:W-:-:S05]  /*5340*/  UMOV UR19, 0x80000020 ;  /* 0x8000002000137882 */ /* 0x000fca0000000000 */
[----:B------:R-:W-:Y:S01]  /*5350*/  HGMMA.64x96x16.F32 R152, R24, gdesc[UR16].tnspB, R152, gsb0 ;  /* 0x4160001018987df0 */ /* 0x000fe20008000898 */
[----:B------:R-:W-:Y:S01]  /*5360*/  FMUL R52, R121, UR17 ;  /* 0x0000001179347c20 */ /* 0x000fe20008400000 */
[----:B------:R-:W-:-:S03]  /*5370*/  FMUL R53, R119, UR17 ;  /* 0x0000001177357c20 */ /* 0x000fc60008400000 */
[----:B------:R-:W-:Y:S01]  /*5380*/  FMUL R52, R52, R9 ;  /* 0x0000000934347220 */ /* 0x000fe20000400000 */
[----:B------:R-:W-:Y:S01]  /*5390*/  FMUL R53, R53, R8 ;  /* 0x0000000835357220 */ /* 0x000fe20000400000 */
[----:B------:R-:W-:Y:S01]  /*53a0*/  FMUL R16, R16, UR17 ;  /* 0x0000001110107c20 */ /* 0x000fe20008400000 */
[----:B------:R-:W-:Y:S01]  /*53b0*/  F2FP.F16.F32.PACK_AB R30, R11, R30 ;  /* 0x0000001e0b1e723e */ /* 0x000fe200000000ff */
[----:B------:R-:W-:Y:S01]  /*53c0*/  FMUL R120, R120, UR17 ;  /* 0x0000001178787c20 */ /* 0x000fe20008400000 */
[----:B------:R-:W-:Y:S01]  /*53d0*/  F2FP.F16.F32.PACK_AB R40, R40, R17 ;  /* 0x000000112828723e */ /* 0x000fe200000000ff */
[----:B------:R-:W-:Y:S01]  /*53e0*/  FMUL R55, R16, R55 ;  /* 0x0000003710377220 */ /* 0x000fe20000400000 */
[----:B------:R-:W-:Y:S01]  /*53f0*/  FMUL R35, R35, UR17 ;  /* 0x0000001123237c20 */ /* 0x000fe20008400000 */
[----:B------:R-:W-:Y:S01]  /*5400*/  FMUL R116, R116, UR17 ;  /* 0x0000001174747c20 */ /* 0x000fe20008400000 */
[----:B------:R-:W-:Y:S01]  /*5410*/  FMUL R39, R39, UR17 ;  /* 0x0000001127277c20 */ /* 0x000fe20008400000 */
[----:B------:R-:W-:Y:S01]  /*5420*/  FMUL R12, R12, UR17 ;  /* 0x000000110c0c7c20 */ /* 0x000fe20008400000 */
[--C-:B-1----:R-:W-:Y:S01]  /*5430*/  FADD R11, R56, -R42.reuse ;  /* 0x8000002a380b7221 */ /* 0x102fe20000000000 */
[----:B------:R-:W-:Y:S01]  /*5440*/  FADD R17, R58, -R42 ;  /* 0x8000002a3a117221 */ /* 0x000fe20000000000 */
[----:B------:R-:W-:-:S02]  /*5450*/  FADD R16, R57, -R43 ;  /* 0x8000002b39107221 */ /* 0x000fc40000000000 */
[----:B------:R-:W-:Y:S01]  /*5460*/  FMUL R11, R120, R11 ;  /* 0x0000000b780b7220 */ /* 0x000fe20000400000 */
[----:B------:R-:W-:Y:S01]  /*5470*/  FMUL R17, R116, R17 ;  /* 0x0000001174117220 */ /* 0x000fe20000400000 */
[----:B------:R-:W-:Y:S01]  /*5480*/  FMUL R16, R35, R16 ;  /* 0x0000001023107220 */ /* 0x000fe20000400000 */
[--C-:B--2---:R-:W-:Y:S01]  /*5490*/  FADD R61, R61, -R5.reuse ;  /* 0x800000053d3d7221 */ /* 0x104fe20000000000 */
[----:B------:R-:W-:Y:S01]  /*54a0*/  FADD R5, R63, -R5 ;  /* 0x800000053f057221 */ /* 0x000fe20000000000 */
[--C-:B------:R-:W-:Y:S01]  /*54b0*/  FADD R60, R60, -R4.reuse ;  /* 0x800000043c3c7221 */ /* 0x100fe20000000000 */
[----:B------:R-:W-:Y:S02]  /*54c0*/  FADD R4, R62, -R4 ;  /* 0x800000043e047221 */ /* 0x000fe40000000000 */
[----:B------:R-:W-:Y:S01]  /*54d0*/  FMUL R56, R12, R5 ;  /* 0x000000050c387220 */ /* 0x000fe20000400000 */
[----:B------:R-:W-:Y:S01]  /*54e0*/  FMUL R117, R117, UR17 ;  /* 0x0000001175757c20 */ /* 0x000fe20008400000 */
[----:B------:R-:W-:Y:S01]  /*54f0*/  FMUL R15, R15, UR17 ;  /* 0x000000110f0f7c20 */ /* 0x000fe20008400000 */
[----:B------:R-:W-:Y:S01]  /*5500*/  FMUL R18, R18, UR17 ;  /* 0x0000001112127c20 */ /* 0x000fe20008400000 */
[----:B------:R-:W-:Y:S01]  /*5510*/  FMUL R20, R20, UR17 ;  /* 0x0000001114147c20 */ /* 0x000fe20008400000 */
[----:B------:R-:W-:Y:S01]  /*5520*/  FMUL R54, R117, R54 ;  /* 0x0000003675367220 */ /* 0x000fe20000400000 */
[----:B------:R-:W-:Y:S01]  /*5530*/  FMUL R15, R15, R4 ;  /* 0x000000040f0f7220 */ /* 0x000fe20000400000 */
[----:B------:R-:W-:Y:S01]  /*5540*/  FMUL R19, R19, UR17 ;  /* 0x0000001113137c20 */ /* 0x000fe20008400000 */
[----:B------:R-:W-:Y:S01]  /*5550*/  FMUL R22, R22, UR17 ;  /* 0x0000001116167c20 */ /* 0x000fe20008400000 */
[----:B------:R-:W-:-:S02]  /*5560*/  WARPGROUP.DEPBAR.LE gsb0, 0x0 ;  /* 0x00008000000079c5 */ /* 0x000fc40000010000 */
[----:B------:R-:W1:Y:S04]  /*5570*/  LDS.64 R6, [R10+0x44140] ;  /* 0x044140000a067984 */ /* 0x000e680000000a00 */
[----:B------:R-:W2:Y:S01]  /*5580*/  LDS.64 R8, [R10+0x44160] ;  /* 0x044160000a087984 */ /* 0x000ea20000000a00 */
[----:B------:R-:W-:-:S04]  /*5590*/  FADD R24, R59, -R43 ;  /* 0x8000002b3b187221 */ /* 0x000fc80000000000 */
[----:B------:R-:W-:Y:S01]  /*55a0*/  FMUL R42, R39, R24 ;  /* 0x00000018272a7220 */ /* 0x000fe20000400000 */
[----:B------:R-:W-:-:S04]  /*55b0*/  F2FP.F16.F32.PACK_AB R26, R16, R11 ;  /* 0x0000000b101a723e */ /* 0x000fc800000000ff */
[----:B------:R-:W-:Y:S02]  /*55c0*/  F2FP.F16.F32.PACK_AB R42, R42, R17 ;  /* 0x000000112a2a723e */ /* 0x000fe400000000ff */
[----:B------:R-:W3:Y:S01]  /*55d0*/  LDS.64 R16, [R10+0x44180] ;  /* 0x044180000a107984 */ /* 0x000ee20000000a00 */
[----:B------:R-:W-:Y:S01]  /*55e0*/  F2FP.F16.F32.PACK_AB R24, R55, R54 ;  /* 0x000000363718723e */ /* 0x000fe200000000ff */
[--C-:B-1----:R-:W-:Y:S01]  /*55f0*/  FADD R5, R64, -R6.reuse ;  /* 0x8000000640057221 */ /* 0x102fe20000000000 */
[----:B------:R-:W-:Y:S01]  /*5600*/  FADD R11, R66, -R6 ;  /* 0x80000006420b7221 */ /* 0x000fe20000000000 */
[--C-:B------:R-:W-:Y:S02]  /*5610*/  FADD R6, R65, -R7.reuse ;  /* 0x8000000741067221 */ /* 0x100fe40000000000 */
[----:B------:R-:W-:Y:S02]  /*5620*/  FMUL R18, R18, R5 ;  /* 0x0000000512127220 */ /* 0x000fe40000400000 */
[----:B------:R-:W1:Y:S01]  /*5630*/  LDS.64 R4, [R10+0x441a0] ;  /* 0x0441a0000a047984 */ /* 0x000e620000000a00 */
[----:B------:R-:W-:Y:S01]  /*5640*/  FMUL R20, R20, R11 ;  /* 0x0000000b14147220 */ /* 0x000fe20000400000 */
[----:B------:R-:W-:Y:S01]  /*5650*/  FADD R54, R67, -R7 ;  /* 0x8000000743367221 */ /* 0x000fe20000000000 */
[----:B------:R-:W-:Y:S01]  /*5660*/  FMUL R19, R19, R6 ;  /* 0x0000000613137220 */ /* 0x000fe20000400000 */
[----:B--2---:R-:W-:Y:S01]  /*5670*/  FADD R11, R68, -R8 ;  /* 0x80000008440b7221 */ /* 0x004fe20000000000 */
[----:B------:R-:W2:Y:S03]  /*5680*/  LDS.64 R6, [R10+0x441c0] ;  /* 0x0441c0000a067984 */ /* 0x000ea60000000a00 */
[----:B------:R-:W-:-:S02]  /*5690*/  FMUL R22, R22, R11 ;  /* 0x0000000b16167220 */ /* 0x000fc40000400000 */
[----:B------:R-:W4:Y:S01]  /*56a0*/  LDS.64 R10, [R10+0x441e0] ;  /* 0x0441e0000a0a7984 */ /* 0x000f220000000a00 */
[----:B------:R-:W-:Y:S01]  /*56b0*/  FMUL R13, R13, UR17 ;  /* 0x000000110d0d7c20 */ /* 0x000fe20008400000 */
[----:B------:R-:W-:Y:S01]  /*56c0*/  FMUL R14, R14, UR17 ;  /* 0x000000110e0e7c20 */ /* 0x000fe20008400000 */
[----:B------:R-:W-:Y:S01]  /*56d0*/  FMUL R21, R21, UR17 ;  /* 0x0000001115157c20 */ /* 0x000fe20008400000 */
[----:B------:R-:W-:Y:S01]  /*56e0*/  FADD R70, R70, -R8 ;  /* 0x8000000846467221 */ /* 0x000fe20000000000 */
[----:B------:R-:W-:Y:S01]  /*56f0*/  FMUL R13, R13, R60 ;  /* 0x0000003c0d0d7220 */ /* 0x000fe20000400000 */
[----:B------:R-:W-:Y:S01]  /*5700*/  FMUL R14, R14, R61 ;  /* 0x0000003d0e0e7220 */ /* 0x000fe20000400000 */
[--C-:B------:R-:W-:Y:S01]  /*5710*/  FADD R8, R69, -R9.reuse ;  /* 0x8000000945087221 */ /* 0x100fe20000000000 */
[----:B------:R-:W-:Y:S01]  /*5720*/  FMUL R23, R23, UR17 ;  /* 0x0000001117177c20 */ /* 0x000fe20008400000 */
[----:B------:R-:W-:Y:S01]  /*5730*/  FADD R9, R71, -R9 ;  /* 0x8000000947097221 */ /* 0x000fe20000000000 */
[----:B------:R-:W-:Y:S01]  /*5740*/  FMUL R89, R89, UR17 ;  /* 0x0000001159597c20 */ /* 0x000fe20008400000 */
[----:B------:R-:W-:Y:S01]  /*5750*/  FMUL R92, R92, UR17 ;  /* 0x000000115c5c7c20 */ /* 0x000fe20008400000 */
[--C-:B---3--:R-:W-:Y:S01]  /*5760*/  FADD R72, R72, -R16.reuse ;  /* 0x8000001048487221 */ /* 0x108fe20000000000 */
[----:B------:R-:W-:Y:S01]  /*5770*/  FMUL R21, R21, R54 ;  /* 0x0000003615157220 */ /* 0x000fe20000400000 */
[----:B------:R-:W-:Y:S01]  /*5780*/  FADD R16, R74, -R16 ;  /* 0x800000104a107221 */ /* 0x000fe20000000000 */
[----:B------:R-:W-:Y:S01]  /*5790*/  FMUL R95, R95, UR17 ;  /* 0x000000115f5f7c20 */ /* 0x000fe20008400000 */
[----:B------:R-:W-:Y:S01]  /*57a0*/  FMUL R23, R23, R8 ;  /* 0x0000000817177220 */ /* 0x000fe20000400000 */
[----:B------:R-:W-:Y:S01]  /*57b0*/  F2FP.F16.F32.PACK_AB R12, R14, R13 ;  /* 0x0000000d0e0c723e */ /* 0x000fe200000000ff */
[----:B------:R-:W-:Y:S01]  /*57c0*/  FMUL R70, R89, R70 ;  /* 0x0000004659467220 */ /* 0x000fe20000400000 */
[----:B------:R-:W-:Y:S01]  /*57d0*/  FMUL R9, R92, R9 ;  /* 0x000000095c097220 */ /* 0x000fe20000400000 */
[----:B------:R-:W-:Y:S01]  /*57e0*/  F2FP.F16.F32.PACK_AB R14, R56, R15 ;  /* 0x0000000f380e723e */ /* 0x000fe200000000ff */
[----:B------:R-:W-:Y:S01]  /*57f0*/  FMUL R56, R95, R16 ;  /* 0x000000105f387220 */ /* 0x000fe20000400000 */
[----:B------:R-:W-:-:S02]  /*5800*/  F2FP.F16.F32.PACK_AB R16, R21, R20 ;  /* 0x000000141510723e */ /* 0x000fc400000000ff */
[----:B------:R-:W-:Y:S02]  /*5810*/  F2FP.F16.F32.PACK_AB R20, R23, R22 ;  /* 0x000000161714723e */ /* 0x000fe400000000ff */
[----:B------:R-:W-:Y:S01]  /*5820*/  F2FP.F16.F32.PACK_AB R22, R9, R70 ;  /* 0x000000460916723e */ /* 0x000fe200000000ff */
[----:B------:R-:W-:Y:S01]  /*5830*/  FMUL R105, R105, UR17 ;  /* 0x0000001169697c20 */ /* 0x000fe20008400000 */
[--C-:B-1----:R-:W-:Y:S01]  /*5840*/  FADD R9, R76, -R4.reuse ;  /* 0x800000044c097221 */ /* 0x102fe20000000000 */
[----:B------:R-:W-:Y:S01]  /*5850*/  FADD R13, R78, -R4 ;  /* 0x800000044e0d7221 */ /* 0x000fe20000000000 */
[--C-:B------:R-:W-:Y:S01]  /*5860*/  FADD R4, R77, -R5.reuse ;  /* 0x800000054d047221 */ /* 0x100fe20000000000 */
[----:B------:R-:W-:Y:S01]  /*5870*/  FADD R8, R79, -R5 ;  /* 0x800000054f087221 */ /* 0x000fe20000000000 */
[----:B------:R-:W-:Y:S01]  /*5880*/  FMUL R114, R114, UR17 ;  /* 0x0000001172727c20 */ /* 0x000fe20008400000 */
[--C-:B--2---:R-:W-:Y:S01]  /*5890*/  FADD R5, R82, -R6.reuse ;  /* 0x8000000652057221 */ /* 0x104fe20000000000 */
[----:B------:R-:W-:Y:S01]  /*58a0*/  FMUL R58, R105, R4 ;  /* 0x00000004693a7220 */ /* 0x000fe20000400000 */
[----:B------:R-:W-:Y:S01]  /*58b0*/  FADD R4, R83, -R7 ;  /* 0x8000000753047221 */ /* 0x000fe20000000000 */
[----:B------:R-:W-:Y:S01]  /*58c0*/  FMUL R115, R115, UR17 ;  /* 0x0000001173737c20 */ /* 0x000fe20008400000 */
[----:B------:R-:W-:Y:S01]  /*58d0*/  UIADD3 UR37, UR37, 0x1, URZ ;  /* 0x0000000125257890 */ /* 0x000fe2000fffe03f */
[----:B------:R-:W-:Y:S01]  /*58e0*/  ISETP.NE.AND P2, PT, RZ, UR24, PT ;  /* 0x00000018ff007c0c */ /* 0x000fe2000bf45270 */
[----:B------:R-:W-:Y:S01]  /*58f0*/  FMUL R104, R104, UR17 ;  /* 0x0000001168687c20 */ /* 0x000fe20008400000 */
[----:B------:R-:W-:Y:S01]  /*5900*/  FMUL R114, R114, R5 ;  /* 0x0000000572727220 */ /* 0x000fe20000400000 */
[----:B------:R-:W-:Y:S01]  /*5910*/  FMUL R115, R115, R4 ;  /* 0x0000000473737220 */ /* 0x000fe20000400000 */
[----:B------:R-:W-:Y:S01]  /*5920*/  UISETP.NE.AND UP0, UPT, UR37, 0x2, UPT ;  /* 0x000000022500788c */ /* 0x000fe2000bf05270 */
[----:B------:R-:W-:Y:S01]  /*5930*/  FADD R73, R73, -R17 ;  /* 0x8000001149497221 */ /* 0x000fe20000000000 */
[----:B------:R-:W-:Y:S01]  /*5940*/  FMUL R106, R106, UR17 ;  /* 0x000000116a6a7c20 */ /* 0x000fe20008400000 */
[----:B------:R-:W-:Y:S01]  /*5950*/  FMUL R47, R47, UR17 ;  /* 0x000000112f2f7c20 */ /* 0x000fe20008400000 */
[----:B------:R-:W-:Y:S01]  /*5960*/  FADD R80, R80, -R6 ;  /* 0x8000000650507221 */ /* 0x000fe20000000000 */
[----:B------:R-:W-:Y:S01]  /*5970*/  FADD R81, R81, -R7 ;  /* 0x8000000751517221 */ /* 0x000fe20000000000 */
[--C-:B----4-:R-:W-:Y:S01]  /*5980*/  FADD R5, R84, -R10.reuse ;  /* 0x8000000a54057221 */ /* 0x110fe20000000000 */
[----:B------:R-:W-:Y:S01]  /*5990*/  FADD R4, R85, -R11 ;  /* 0x8000000b55047221 */ /* 0x000fe20000000000 */
[----:B------:R-:W-:Y:S01]  /*59a0*/  FMUL R48, R48, UR17 ;  /* 0x0000001130307c20 */ /* 0x000fe20008400000 */
[----:B------:R-:W-:Y:S01]  /*59b0*/  FMUL R49, R49, UR17 ;  /* 0x0000001131317c20 */ /* 0x000fe20008400000 */
[----:B------:R-:W-:Y:S01]  /*59c0*/  FMUL R111, R111, UR17 ;  /* 0x000000116f6f7c20 */ /* 0x000fe20008400000 */
[----:B------:R-:W-:Y:S01]  /*59d0*/  FADD R17, R75, -R17 ;  /* 0x800000114b117221 */ /* 0x000fe20000000000 */
[----:B------:R-:W-:Y:S01]  /*59e0*/  FMUL R93, R93, UR17 ;  /* 0x000000115d5d7c20 */ /* 0x000fe20008400000 */
[----:B------:R-:W-:Y:S01]  /*59f0*/  FMUL R94, R94, UR17 ;  /* 0x000000115e5e7c20 */ /* 0x000fe20008400000 */
[----:B------:R-:W-:Y:S01]  /*5a00*/  FMUL R96, R96, UR17 ;  /* 0x0000001160607c20 */ /* 0x000fe20008400000 */
[----:B------:R-:W-:Y:S01]  /*5a10*/  FMUL R109, R109, UR17 ;  /* 0x000000116d6d7c20 */ /* 0x000fe20008400000 */
[----:B------:R-:W-:Y:S01]  /*5a20*/  FMUL R110, R110, UR17 ;  /* 0x000000116e6e7c20 */ /* 0x000fe20008400000 */
[----:B------:R-:W-:Y:S01]  /*5a30*/  FADD R7, R86, -R10 ;  /* 0x8000000a56077221 */ /* 0x000fe20000000000 */
[----:B------:R-:W-:Y:S01]  /*5a40*/  FADD R6, R87, -R11 ;  /* 0x8000000b57067221 */ /* 0x000fe20000000000 */
[----:B------:R-:W-:Y:S01]  /*5a50*/  FMUL R50, R50, UR17 ;  /* 0x0000001132327c20 */ /* 0x000fe20008400000 */
[----:B------:R-:W-:Y:S01]  /*5a60*/  FMUL R51, R51, UR17 ;  /* 0x0000001133337c20 */ /* 0x000fe20008400000 */
[----:B------:R-:W-:Y:S01]  /*5a70*/  FMUL R9, R104, R9 ;  /* 0x0000000968097220 */ /* 0x000fe20000400000 */
[----:B------:R-:W-:Y:S01]  /*5a80*/  USEL UR16, URZ, 0x1, UP0 ;  /* 0x000000013f107887 */ /* 0x000fe20008000000 */
[----:B------:R-:W-:Y:S01]  /*5a90*/  FMUL R13, R106, R13 ;  /* 0x0000000d6a0d7220 */ /* 0x000fe20000400000 */
        /* <DEDUP_REMOVED lines=11> */
[----:B------:R-:W-:Y:S01]  /*5b50*/  USEL UR37, UR37, URZ, UP0 ;  /* 0x0000003f25257287 */ /* 0x000fe20008000000 */
[----:B------:R-:W-:Y:S01]  /*5b60*/  F2FP.F16.F32.PACK_AB R8, R58, R9 ;  /* 0x000000093a08723e */ /* 0x000fe200000000ff */
[----:B------:R-:W-:Y:S01]  /*5b70*/  ULOP3.LUT UR8, UR8, UR16, URZ, 0x3c, !UPT ;  /* 0x0000001008087292 */ /* 0x000fe2000f8e3c3f */
[----:B------:R-:W-:-:S02]  /*5b80*/  F2FP.F16.F32.PACK_AB R58, R60, R13 ;  /* 0x0000000d3c3a723e */ /* 0x000fc400000000ff */
[----:B------:R-:W-:Y:S02]  /*5b90*/  F2FP.F16.F32.PACK_AB R6, R10, R5 ;  /* 0x000000050a06723e */ /* 0x000fe400000000ff */
[----:B------:R-:W-:Y:S02]  /*5ba0*/  F2FP.F16.F32.PACK_AB R88, R88, R137 ;  /* 0x000000895858723e */ /* 0x000fe400000000ff */
[----:B------:R-:W-:Y:S02]  /*5bb0*/  F2FP.F16.F32.PACK_AB R136, R91, R136 ;  /* 0x000000885b88723e */ /* 0x000fe400000000ff */
[----:B------:R-:W-:Y:S02]  /*5bc0*/  F2FP.F16.F32.PACK_AB R28, R29, R28 ;  /* 0x0000001c1d1c723e */ /* 0x000fe400000000ff */
[----:B------:R-:W-:Y:S02]  /*5bd0*/  F2FP.F16.F32.PACK_AB R32, R32, R31 ;  /* 0x0000001f2020723e */ /* 0x000fe400000000ff */
        /* <DEDUP_REMOVED lines=14> */
[----:B------:R-:W-:Y:S01]  /*5cc0*/  F2FP.F16.F32.PACK_AB R10, R48, R7 ;  /* 0x00000007300a723e */ /* 0x000fe200000000ff */
[----:B------:R-:W-:Y:S06]  /*5cd0*/  @P2 BRA `(.L_x_26) ;  /* 0x0000000000182947 */ /* 0x000fec0003800000 */
[----:B------:R-:W-:Y:S01]  /*5ce0*/  ULEA UR16, UR37, UR38, 0x1 ;  /* 0x0000002625107291 */ /* 0x000fe2000f8e083f */
[----:B------:R-:W-:-:S03]  /*5cf0*/  IMAD.U32 R5, RZ, RZ, UR8 ;  /* 0x00000008ff057e24 */ /* 0x000fc6000f8e00ff */
[----:B------:R-:W-:Y:S02]  /*5d00*/  ULEA UR16, UR16, UR36, 0x3 ;  /* 0x0000002410107291 */ /* 0x000fe4000f8e183f */
[----:B------:R-:W-:-:S07]  /*5d10*/  SHF.L.U32 R5, R5, 0x1f, RZ ;  /* 0x0000001f05057819 */ /* 0x000fce00000006ff */
[----:B------:R-:W1:Y:S02]  /*5d20*/  SYNCS.PHASECHK.TRANS64.TRYWAIT P1, [UR16+0x448a0], R5 ;  /* 0x0448a005ff0075a7 */ /* 0x000e640008020150 */
[----:B-1----:R-:W-:Y:S05]  /*5d30*/  @!P1 BRA `(.L_x_27) ;  /* 0x0000008400489947 */ /* 0x002fea0003800000 */
.L_x_26:
[----:B------:R2:W-:Y:S04]  /*5d40*/  STS [R3+0xc000], R88 ;  /* 0x00c0005803007388 */ /* 0x0005e80000000800 */
        /* <DEDUP_REMOVED lines=30> */
[----:B------:R2:W-:Y:S01]  /*5f30*/  STS [R3+0xcf80], R10 ;  /* 0x00cf800a03007388 */ /* 0x0005e20000000800 */
[----:B------:R-:W-:Y:S01]  /*5f40*/  @!PT LDS RZ, [RZ] ;  /* 0x00000000fffff984 */ /* 0x000fe20000000800 */
[----:B------:R-:W-:Y:S01]  /*5f50*/  @!PT LDS RZ, [RZ] ;  /* 0x00000000fffff984 */ /* 0x000fe20000000800 */
[----:B------:R-:W-:Y:S01]  /*5f60*/  @!PT LDS RZ, [RZ] ;  /* 0x00000000fffff984 */ /* 0x000fe20000000800 */
[----:B------:R-:W-:Y:S01]  /*5f70*/  @!PT LDS RZ, [RZ] ;  /* 0x00000000fffff984 */ /* 0x000fe20000000800 */
[----:B------:R3:W-:Y:S06]  /*5f80*/  MEMBAR.ALL.CTA ;  /* 0x0000000000007992 */ /* 0x0007ec0000008000 */
[----:B---3--:R-:W3:Y:S01]  /*5f90*/  FENCE.VIEW.ASYNC.S ;  /* 0x00000000000073c6 */ /* 0x008ee20000000000 */
[----:B------:R-:W-:Y:S05]  /*5fa0*/  @P2 BRA `(.L_x_28) ;  /* 0x0000000000242947 */ /* 0x000fea0003800000 */
[----:B------:R-:W-:Y:S02]  /*5fb0*/  USHF.L.U32 UR16, UR37, 0x1, URZ ;  /* 0x0000000125107899 */ /* 0x000fe4000800063f */
[----:B------:R-:W-:Y:S02]  /*5fc0*/  UIADD3 UR37, UR37, 0x1, URZ ;  /* 0x0000000125257890 */ /* 0x000fe4000fffe03f */
[----:B------:R-:W-:Y:S02]  /*5fd0*/  ULOP3.LUT UR16, UR16, 0xfffffffe, UR21, 0xe2, !UPT ;  /* 0xfffffffe10107892 */ /* 0x000fe4000f8ee215 */
[----:B------:R-:W-:Y:S02]  /*5fe0*/  UISETP.NE.AND UP0, UPT, UR37, 0x2, UPT ;  /* 0x000000022500788c */ /* 0x000fe4000bf05270 */
[----:B------:R-:W-:Y:S02]  /*5ff0*/  ULEA UR16, UR16, UR36, 0x3 ;  /* 0x0000002410107291 */ /* 0x000fe4000f8e183f */
[----:B------:R-:W-:-:S07]  /*6000*/  USEL UR37, UR37, URZ, UP0 ;  /* 0x0000003f25257287 */ /* 0x000fce0008000000 */
[----:B---3--:R-:W-:Y:S01]  /*6010*/  SYNCS.ARRIVE.TRANS64.A1T0 RZ, [UR16+0x448a0], RZ ;  /* 0x0448a0ffffff79a7 */ /* 0x008fe20008100010 */
[----:B------:R-:W-:-:S04]  /*6020*/  USEL UR16, URZ, 0x1, UP0 ;  /* 0x000000013f107887 */ /* 0x000fc80008000000 */
[----:B------:R-:W-:-:S12]  /*6030*/  ULOP3.LUT UR8, UR8, UR16, URZ, 0x3c, !UPT ;  /* 0x0000001008087292 */ /* 0x000fd8000f8e3c3f */
.L_x_28:
[----:B------:R-:W-:Y:S02]  /*6040*/  UISETP.NE.AND UP0, UPT, UR24, 0x1, UPT ;  /* 0x000000011800788c */ /* 0x000fe4000bf05270 */
[----:B------:R-:W-:-:S04]  /*6050*/  ULOP3.LUT UR22, UR29, 0x2, URZ, 0xfc, !UPT ;  /* 0x000000021d167892 */ /* 0x000fc8000f8efc3f */
[----:B------:R-:W-:-:S13]  /*6060*/  PLOP3.LUT P1, PT, PT, PT, UP0, 0x80, 0x0 ;  /* 0x000000000000781c */ /* 0x000fda0003f2f008 */
[----:B------:R-:W-:Y:S05]  /*6070*/  @!P1 BRA `(.L_x_29) ;  /* 0x00000004008c9947 */ /* 0x000fea0003800000 */
[----:B--2---:R-:W3:Y:S04]  /*6080*/  LDL.LU.128 R24, [R1+0x100] ;  /* 0x0001000001187983 */ /* 0x004ee80000300c00 */
[----:B------:R-:W3:Y:S04]  /*6090*/  LDL.LU.128 R28, [R1+0x110] ;  /* 0x00011000011c7983 */ /* 0x000ee80000300c00 */
[----:B------:R-:W3:Y:S04]  /*60a0*/  LDL.LU.128 R32, [R1+0x120] ;  /* 0x0001200001207983 */ /* 0x000ee80000300c00 */
[----:B------:R-:W3:Y:S04]  /*60b0*/  LDL.LU.128 R36, [R1+0x130] ;  /* 0x0001300001247983 */ /* 0x000ee80000300c00 */
[----:B------:R-:W3:Y:S04]  /*60c0*/  LDL.LU.128 R40, [R1+0x140] ;  /* 0x0001400001287983 */ /* 0x000ee80000300c00 */
[----:B------:R-:W3:Y:S04]  /*60d0*/  LDL.LU.128 R44, [R1+0x150] ;  /* 0x00015000012c7983 */ /* 0x000ee80000300c00 */
[----:B-1----:R-:W3:Y:S04]  /*60e0*/  LDL.LU.128 R48, [R1+0x160] ;  /* 0x0001600001307983 */ /* 0x002ee80000300c00 */
[----:B------:R-:W3:Y:S04]  /*60f0*/  LDL.LU.128 R52, [R1+0x170] ;  /* 0x0001700001347983 */ /* 0x000ee80000300c00 */
[----:B------:R-:W3:Y:S04]  /*6100*/  LDL.LU.128 R56, [R1+0x180] ;  /* 0x0001800001387983 */ /* 0x000ee80000300c00 */
[----:B------:R-:W3:Y:S04]  /*6110*/  LDL.LU.128 R60, [R1+0x190] ;  /* 0x00019000013c7983 */ /* 0x000ee80000300c00 */
[----:B------:R-:W3:Y:S04]  /*6120*/  LDL.LU.128 R64, [R1+0x1a0] ;  /* 0x0001a00001407983 */ /* 0x000ee80000300c00 */
[----:B------:R-:W3:Y:S01]  /*6130*/  LDL.LU.128 R68, [R1+0x1b0] ;  /* 0x0001b00001447983 */ /* 0x000ee20000300c00 */
[----:B------:R-:W-:-:S02]  /*6140*/  UIADD3 UR12, UR36, 0xc000, URZ ;  /* 0x0000c000240c7890 */ /* 0x000fc4000fffe03f */
[----:B------:R-:W-:Y:S02]  /*6150*/  UIMAD UR20, UR7, 0x600, UR20 ;  /* 0x00000600071478a4 */ /* 0x000fe4000f8e0214 */
[----:B------:R-:W-:Y:S01]  /*6160*/  USHF.R.U32.HI UR12, URZ, 0x4, UR12 ;  /* 0x000000043f0c7899 */ /* 0x000fe2000801160c */
[----:B------:R-:W-:Y:S01]  /*6170*/  UMOV UR19, 0x80000020 ;  /* 0x8000002000137882 */ /* 0x000fe20000000000 */
[----:B------:R-:W-:Y:S02]  /*6180*/  UMOV UR17, 0x80 ;  /* 0x0000008000117882 */ /* 0x000fe40000000000 */
[----:B------:R-:W-:Y:S01]  /*6190*/  ULOP3.LUT UR12, UR12, 0x3fff, URZ, 0xc0, !UPT ;  /* 0x00003fff0c0c7892 */ /* 0x000fe2000f8ec03f */
[----:B------:R-:W-:Y:S01]  /*61a0*/  UMOV UR18, UR20 ;  /* 0x0000001400127c82 */ /* 0x000fe20008000000 */
[----:B------:R-:W-:Y:S02]  /*61b0*/  UISETP.NE.AND UP0, UPT, UR22, 0x3, UPT ;  /* 0x000000031600788c */ /* 0x000fe4000bf05270 */
[----:B------:R-:W-:-:S04]  /*61c0*/  ULOP3.LUT UR12, UR12, 0x80000, URZ, 0xfc, !UPT ;  /* 0x000800000c0c7892 */ /* 0x000fc8000f8efc3f */
[----:B------:R-:W-:Y:S01]  /*61d0*/  ULEA UR7, UR24, UR12, 0xa ;  /* 0x0000000c18077291 */ /* 0x000fe2000f8e503f */
[----:B------:R-:W-:-:S06]  /*61e0*/  PLOP3.LUT P2, PT, PT, PT, UP0, 0x80, 0x0 ;  /* 0x000000000000781c */ /* 0x000fcc0003f4f008 */
[----:B------:R-:W-:Y:S01]  /*61f0*/  UMOV UR16, UR7 ;  /* 0x0000000700107c82 */ /* 0x000fe20008000000 */
[----:B---3--:R-:W-:-:S06]  /*6200*/  WARPGROUP.ARRIVE ;  /* 0x00000000000079c5 */ /* 0x008fcc0000000000 */
[----:B------:R-:W-:Y:S01]  /*6210*/  HGMMA.64x96x16.F32 R24, gdesc[UR16].tnspB, R24, gsb0 ;  /* 0x41600000101879f0 */ /* 0x000fe20008000818 */
[----:B------:R-:W-:Y:S02]  /*6220*/  UIADD3 UR18, UR20, 0x40, URZ ;  /* 0x0000004014127890 */ /* 0x000fe4000fffe03f */
[----:B------:R-:W-:Y:S01]  /*6230*/  UIADD3 UR16, UR7, 0x10, URZ ;  /* 0x0000001007107890 */ /* 0x000fe2000fffe03f */
[----:B------:R-:W-:Y:S01]  /*6240*/  UMOV UR19, 0x80000020 ;  /* 0x8000002000137882 */ /* 0x000fe20000000000 */
[----:B------:R-:W-:Y:S01]  /*6250*/  UMOV UR17, 0x80 ;  /* 0x0000008000117882 */ /* 0x000fe20000000000 */
[----:B------:R-:W-:Y:S02]  /*6260*/  WARPGROUP.DEPBAR.LE gsb0, 0x0 ;  /* 0x00008000000079c5 */ /* 0x000fe40000010000 */
[----:B------:R-:W-:-:S06]  /*6270*/  WARPGROUP.ARRIVE ;  /* 0x00000000000079c5 */ /* 0x000fcc0000000000 */
        /* <DEDUP_REMOVED lines=42> */
[----:B------:R-:W-:Y:S03]  /*6520*/  HGMMA.64x96x16.F32 R24, gdesc[UR16].tnspB, R24, gsb0 ;  /* 0x41600000101879f0 */ /* 0x000fe60008000818 */
[----:B------:R-:W-:Y:S02]  /*6530*/  WARPGROUP.DEPBAR.LE gsb0, 0x0 ;  /* 0x00008000000079c5 */ /* 0x000fe40000010000 */
[----:B------:R1:W-:Y:S04]  /*6540*/  STL.128 [R1+0x100], R24 ;  /* 0x0001001801007387 */ /* 0x0003e80000100c00 */
        /* <DEDUP_REMOVED lines=10> */
[----:B------:R1:W-:Y:S01]  /*65f0*/  STL.128 [R1+0x1b0], R68 ;  /* 0x0001b04401007387 */ /* 0x0003e20000100c00 */
[----:B------:R-:W-:Y:S05]  /*6600*/  @!P2 BRA `(.L_x_30) ;  /* 0x000000000004a947 */ /* 0x000fea0003800000 */
[----:B------:R-:W-:Y:S01]  /*6610*/  BPT.TRAP 0x1 ;  /* 0x000000040000795c */ /* 0x000fe20000300000 */
.L_x_30:
[----:B------:R-:W-:Y:S01]  /*6620*/  ULEA UR7, UR5, UR36, 0x3 ;  /* 0x0000002405077291 */ /* 0x000fe2000f8e183f */
[----:B------:R-:W-:-:S05]  /*6630*/  IMAD.U32 R4, RZ, RZ, UR9 ;  /* 0x00000009ff047e24 */ /* 0x000fca000f8e00ff */
[----:B------:R-:W-:-:S04]  /*6640*/  SHF.L.U32 R4, R4, 0x1f, RZ ;  /* 0x0000001f04047819 */ /* 0x000fc800000006ff */
[----:B------:R-:W2:Y:S02]  /*6650*/  SYNCS.PHASECHK.TRANS64.TRYWAIT P1, [UR7+0x44890], R4 ;  /* 0x04489004ff0075a7 */ /* 0x000ea40008020147 */
[----:B--2---:R-:W-:Y:S05]  /*6660*/  @!P1 BRA `(.L_x_31) ;  /* 0x0000007c00149947 */ /* 0x004fea0003800000 */
.L_x_147:
[----:B------:R-:W-:Y:S05]  /*6670*/  @!P2 BRA `(.L_x_32) ;  /* 0x000000000004a947 */ /* 0x000fea0003800000 */
[----:B------:R-:W-:Y:S01]  /*6680*/  BPT.TRAP 0x1 ;  /* 0x000000040000795c */ /* 0x000fe20000300000 */
.L_x_32:
[----:B------:R-:W-:Y:S01]  /*6690*/  SYNCS.ARRIVE.TRANS64.A1T0 RZ, [UR7+0x44880], RZ ;  /* 0x044880ffffff79a7 */ /* 0x000fe20008100007 */
[----:B------:R-:W-:Y:S05]  /*66a0*/  BRA `(.L_x_33) ;  /* 0x0000002000f47947 */ /* 0x000fea0003800000 */
.L_x_29:
[----:B------:R-:W-:Y:S01]  /*66b0*/  ULEA UR16, UR37, UR38, 0x1 ;  /* 0x0000002625107291 */ /* 0x000fe2000f8e083f */
[----:B--2---:R-:W-:Y:S01]  /*66c0*/  IMAD.U32 R4, RZ, RZ, UR8 ;  /* 0x00000008ff047e24 */ /* 0x004fe2000f8e00ff */
[----:B------:R-:W-:Y:S02]  /*66d0*/  UISETP.NE.AND UP0, UPT, UR22, 0x3, UPT ;  /* 0x000000031600788c */ /* 0x000fe4000bf05270 */
[----:B------:R-:W-:Y:S02]  /*66e0*/  ULEA UR16, UR16, UR12, 0x3 ;  /* 0x0000000c10107291 */ /* 0x000fe4000f8e183f */
[----:B------:R-:W-:-:S07]  /*66f0*/  SHF.L.U32 R4, R4, 0x1f, RZ ;  /* 0x0000001f04047819 */ /* 0x000fce00000006ff */
[----:B---3--:R-:W2:Y:S02]  /*6700*/  SYNCS.PHASECHK.TRANS64.TRYWAIT P1, [UR16], R4 ;  /* 0x00000004ff0075a7 */ /* 0x008ea40008020150 */
[----:B--2---:R-:W-:Y:S05]  /*6710*/  @!P1 BRA `(.L_x_34) ;  /* 0x0000007c00009947 */ /* 0x004fea0003800000 */
.L_x_148:
[----:B------:R-:W-:Y:S01]  /*6720*/  UIADD3 UR16, UR36, 0xc000, URZ ;  /* 0x0000c00024107890 */ /* 0x000fe2000fffe03f */
[----:B------:R-:W-:Y:S03]  /*6730*/  STL.128 [R1+0x1f0], R164 ;  /* 0x0001f0a401007387 */ /* 0x000fe60000100c00 */
[----:B------:R-:W-:Y:S01]  /*6740*/  USHF.R.U32.HI UR16, URZ, 0x4, UR16 ;  /* 0x000000043f107899 */ /* 0x000fe20008011610 */
[----:B------:R-:W-:Y:S01]  /*6750*/  STL.128 [R1+0x1e0], R160 ;  /* 0x0001e0a001007387 */ /* 0x000fe20000100c00 */
[----:B------:R-:W-:Y:S02]  /*6760*/  ULOP3.LUT UR26, UR13, 0x1000000, URZ, 0xfc, !UPT ;  /* 0x010000000d1a7892 */ /* 0x000fe4000f8efc3f */
[----:B------:R-:W-:Y:S01]  /*6770*/  ULOP3.LUT UR28, UR4, 0x2, URZ, 0x3c, !UPT ;  /* 0x00000002041c7892 */ /* 0x000fe2000f8e3c3f */
[----:B------:R-:W-:Y:S01]  /*6780*/  STL.128 [R1+0x1d0], R156 ;  /* 0x0001d09c01007387 */ /* 0x000fe20000100c00 */
[----:B------:R-:W-:-:S02]  /*6790*/  ULOP3.LUT UR22, UR16, 0x3fff, URZ, 0xc0, !UPT ;  /* 0x00003fff10167892 */ /* 0x000fc4000f8ec03f */
[----:B------:R-:W-:Y:S01]  /*67a0*/  UIMAD UR18, UR28, 0x300, UR26 ;  /* 0x000003001c1278a4 */ /* 0x000fe2000f8e021a */
[----:B------:R2:W-:Y:S01]  /*67b0*/  STL.128 [R1+0x1c0], R152 ;  /* 0x0001c09801007387 */ /* 0x0005e20000100c00 */
[----:B------:R-:W-:Y:S01]  /*67c0*/  ULOP3.LUT UR13, UR22, 0x800000, URZ, 0xfc, !UPT ;  /* 0x00800000160d7892 */ /* 0x000fe2000f8efc3f */
[----:B------:R-:W-:Y:S01]  /*67d0*/  WARPGROUP.ARRIVE ;  /* 0x00000000000079c5 */ /* 0x000fe20000000000 */
[----:B------:R-:W-:Y:S01]  /*67e0*/  UMOV UR19, 0x80000020 ;  /* 0x8000002000137882 */ /* 0x000fe20000000000 */
[----:B------:R-:W-:Y:S01]  /*67f0*/  UMOV UR17, 0x8 ;  /* 0x0000000800117882 */ /* 0x000fe20000000000 */
[----:B------:R-:W3:Y:S03]  /*6800*/  LDL.LU.128 R120, [R1+0x100] ;  /* 0x0001000001787983 */ /* 0x000ee60000300c00 */
[----:B------:R-:W-:Y:S01]  /*6810*/  UMOV UR16, UR13 ;  /* 0x0000000d00107c82 */ /* 0x000fe20008000000 */
[----:B------:R-:W3:Y:S01]  /*6820*/  LDL.LU.128 R124, [R1+0x110] ;  /* 0x00011000017c7983 */ /* 0x000ee20000300c00 */
[----:B------:R-:W-:Y:S01]  /*6830*/  HGMMA.64x96x16.F32 R72, gdesc[UR16].tnspA.tnspB, RZ, !UPT, gsb0 ;  /* 0x61600000104879f0 */ /* 0x000fe2000c0008ff */
[----:B------:R-:W-:Y:S01]  /*6840*/  UIADD3 UR16, UR13, 0x40, URZ ;  /* 0x000000400d107890 */ /* 0x000fe2000fffe03f */
[----:B------:R-:W-:Y:S01]  /*6850*/  UMOV UR17, 0x8 ;  /* 0x0000000800117882 */ /* 0x000fe20000000000 */
[----:B------:R-:W-:Y:S01]  /*6860*/  UIADD3 UR27, UR26, 0x40, URZ ;  /* 0x000000401a1b7890 */ /* 0x000fe2000fffe03f */
[----:B------:R-:W3:Y:S04]  /*6870*/  LDL.LU.128 R128, [R1+0x120] ;  /* 0x0001200001807983 */ /* 0x000ee80000300c00 */
[----:B------:R-:W3:Y:S04]  /*6880*/  LDL.LU.128 R132, [R1+0x130] ;  /* 0x0001300001847983 */ /* 0x000ee80000300c00 */
[----:B------:R-:W3:Y:S04]  /*6890*/  LDL.LU.128 R136, [R1+0x140] ;  /* 0x0001400001887983 */ /* 0x000ee80000300c00 */
[----:B------:R-:W3:Y:S04]  /*68a0*/  LDL.LU.128 R140, [R1+0x150] ;  /* 0x00015000018c7983 */ /* 0x000ee80000300c00 */
[----:B------:R-:W3:Y:S04]  /*68b0*/  LDL.LU.128 R144, [R1+0x160] ;  /* 0x0001600001907983 */ /* 0x000ee80000300c00 */
[----:B------:R-:W3:Y:S04]  /*68c0*/  LDL.LU.128 R148, [R1+0x170] ;  /* 0x0001700001947983 */ /* 0x000ee80000300c00 */
[----:B--2---:R-:W3:Y:S04]  /*68d0*/  LDL.LU.128 R152, [R1+0x180] ;  /* 0x0001800001987983 */ /* 0x004ee80000300c00 */
[----:B------:R-:W3:Y:S04]  /*68e0*/  LDL.LU.128 R156, [R1+0x190] ;  /* 0x00019000019c7983 */ /* 0x000ee80000300c00 */
[----:B------:R-:W3:Y:S04]  /*68f0*/  LDL.LU.128 R160, [R1+0x1a0] ;  /* 0x0001a00001a07983 */ /* 0x000ee80000300c00 */
[----:B------:R-:W3:Y:S01]  /*6900*/  LDL.LU.128 R164, [R1+0x1b0] ;  /* 0x0001b00001a47983 */ /* 0x000ee20000300c00 */
[----:B------:R-:W-:-:S02]  /*6910*/  UIMAD UR28, UR28, 0x300, UR27 ;  /* 0x000003001c1c78a4 */ /* 0x000fc4000f8e021b */
[----:B------:R-:W-:Y:S02]  /*6920*/  UIMAD UR27, UR4, 0x300, UR27 ;  /* 0x00000300041b78a4 */ /* 0x000fe4000f8e021b */
[----:B------:R-:W-:Y:S02]  /*6930*/  ULOP3.LUT UR22, UR22, 0x80000, URZ, 0xfc, !UPT ;  /* 0x0008000016167892 */ /* 0x000fe4000f8efc3f */
[----:B------:R-:W-:Y:S01]  /*6940*/  UIMAD UR7, UR7, 0x600, UR20 ;  /* 0x00000600070778a4 */ /* 0x000fe2000f8e0214 */
[----:B------:R-:W-:Y:S02]  /*6950*/  WARPGROUP.DEPBAR.LE gsb0, 0x0 ;  /* 0x00008000000079c5 */ /* 0x000fe40000010000 */
[----:B-1----:R-:W-:-:S06]  /*6960*/  WARPGROUP.ARRIVE ;  /* 0x00000000000079c5 */ /* 0x002fcc0000000000 */
[----:B------:R-:W-:Y:S01]  /*6970*/  HGMMA.64x96x16.F32 R24, gdesc[UR16].tnspA.tnspB, RZ, !UPT, gsb0 ;  /* 0x61600000101879f0 */ /* 0x000fe2000c0008ff */
[----:B------:R-:W-:Y:S01]  /*6980*/  UIADD3 UR16, UR13, 0x100, URZ ;  /* 0x000001000d107890 */ /* 0x000fe2000fffe03f */
[----:B------:R-:W-:Y:S01]  /*6990*/  UMOV UR18, UR28 ;  /* 0x0000001c00127c82 */ /* 0x000fe20008000000 */
[----:B------:R-:W-:Y:S01]  /*69a0*/  UMOV UR19, 0x80000020 ;  /* 0x8000002000137882 */ /* 0x000fe20000000000 */
[----:B------:R-:W-:Y:S01]  /*69b0*/  UMOV UR17, 0x8 ;  /* 0x0000000800117882 */ /* 0x000fe20000000000 */
[----:B------:R-:W-:Y:S02]  /*69c0*/  WARPGROUP.DEPBAR.LE gsb0, 0x0 ;  /* 0x00008000000079c5 */ /* 0x000fe40000010000 */
[----:B------:R-:W-:-:S06]  /*69d0*/  WARPGROUP.ARRIVE ;  /* 0x00000000000079c5 */ /* 0x000fcc0000000000 */
[----:B------:R-:W-:Y:S01]  /*69e0*/  HGMMA.64x96x16.F32 R72, gdesc[UR16].tnspA.tnspB, R72, gsb0 ;  /* 0x61600000104879f0 */ /* 0x000fe20008000848 */
[----:B------:R-:W-:Y:S01]  /*69f0*/  UIADD3 UR16, UR13, 0x140, URZ ;  /* 0x000001400d107890 */ /* 0x000fe2000fffe03f */
[----:B------:R-:W-:Y:S01]  /*6a00*/  UMOV UR17, 0x8 ;  /* 0x0000000800117882 */ /* 0x000fe20000000000 */
[----:B------:R-:W-:Y:S02]  /*6a10*/  WARPGROUP.DEPBAR.LE gsb0, 0x0 ;  /* 0x00008000000079c5 */ /* 0x000fe40000010000 */
[----:B------:R-:W-:-:S06]  /*6a20*/  WARPGROUP.ARRIVE ;  /* 0x00000000000079c5 */ /* 0x000fcc0000000000 */
[----:B------:R-:W-:Y:S01]  /*6a30*/  HGMMA.64x96x16.F32 R24, gdesc[UR16].tnspA.tnspB, R24, gsb0 ;  /* 0x61600000101879f0 */ /* 0x000fe20008000818 */
[----:B------:R-:W-:Y:S02]  /*6a40*/  UIADD3 UR18, UR28, 0x40, URZ ;  /* 0x000000401c127890 */ /* 0x000fe4000fffe03f */
[----:B------:R-:W-:Y:S01]  /*6a50*/  UIADD3 UR16, UR13, 0x200, URZ ;  /* 0x000002000d107890 */ /* 0x000fe2000fffe03f */
        /* <DEDUP_REMOVED lines=22> */
[----:B------:R-:W-:Y:S02]  /*6bc0*/  UIMAD UR18, UR4, 0x300, UR26 ;  /* 0x00000300041278a4 */ /* 0x000fe4000f8e021a */
        /* <DEDUP_REMOVED lines=108> */
[----:B-1----:R1:W5:Y:S04]  /*7290*/  LDL.LU.128 R152, [R1+0x1c0] ;  /* 0x0001c00001987983 */ /* 0x0023680000300c00 */
[----:B--2---:R1:W5:Y:S04]  /*72a0*/  LDL.LU.128 R156, [R1+0x1d0] ;  /* 0x0001d000019c7983 */ /* 0x0043680000300c00 */
[----:B---3--:R1:W5:Y:S04]  /*72b0*/  LDL.LU.128 R160, [R1+0x1e0] ;  /* 0x0001e00001a07983 */ /* 0x0083680000300c00 */
[----:B----4-:R1:W5:Y:S01]  /*72c0*/  LDL.LU.128 R164, [R1+0x1f0] ;  /* 0x0001f00001a47983 */ /* 0x0103620000300c00 */
[----:B------:R-:W-:-:S03]  /*72d0*/  USHF.L.U32 UR7, UR37, 0x1, URZ ;  /* 0x0000000125077899 */ /* 0x000fc6000800063f */
        /* <DEDUP_REMOVED lines=8> */
[----:B------:R-:W-:Y:S01]  /*7360*/  ULOP3.LUT UR21, UR7, 0xfffffffe, UR21, 0xe2, !UPT ;  /* 0xfffffffe07157892 */ /* 0x000fe2000f8ee215 */
[----:B------:R-:W-:-:S03]  /*7370*/  PLOP3.LUT P1, PT, PT, PT, UP0, 0x80, 0x0 ;  /* 0x000000000000781c */ /* 0x000fc60003f2f008 */
[----:B------:R-:W-:-:S09]  /*7380*/  ULEA UR21, UR21, UR12, 0x3 ;  /* 0x0000000c15157291 */ /* 0x000fd2000f8e183f */
[----:B------:R-:W-:Y:S01]  /*7390*/  SYNCS.ARRIVE.TRANS64.A1T0 RZ, [UR21], RZ ;  /* 0x000000ffffff79a7 */ /* 0x000fe20008100015 */
[----:B------:R-:W-:Y:S05]  /*73a0*/  @!P1 BRA `(.L_x_35) ;  /* 0x0000000000049947 */ /* 0x000fea0003800000 */
[----:B------:R-:W-:Y:S01]  /*73b0*/  BPT.TRAP 0x1 ;  /* 0x000000040000795c */ /* 0x000fe20000300000 */
.L_x_35:
[----:B------:R-:W-:Y:S01]  /*73c0*/  ULEA UR17, UR5, UR36, 0x3 ;  /* 0x0000002405117291 */ /* 0x000fe2000f8e183f */
[----:B------:R-:W-:-:S05]  /*73d0*/  IMAD.U32 R4, RZ, RZ, UR9 ;  /* 0x00000009ff047e24 */ /* 0x000fca000f8e00ff */
[----:B------:R-:W-:-:S04]  /*73e0*/  SHF.L.U32 R4, R4, 0x1f, RZ ;  /* 0x0000001f04047819 */ /* 0x000fc800000006ff */
[----:B------:R-:W2:Y:S02]  /*73f0*/  SYNCS.PHASECHK.TRANS64.TRYWAIT P2, [UR17+0x44890], R4 ;  /* 0x04489004ff0075a7 */ /* 0x000ea40008040151 */
[----:B--2---:R-:W-:Y:S05]  /*7400*/  @!P2 BRA `(.L_x_36) ;  /* 0x0000006c00dca947 */ /* 0x004fea0003800000 */
.L_x_149:
[----:B------:R-:W3:Y:S01]  /*7410*/  S2UR UR16, SR_SWINHI ;  /* 0x00000000001079c3 */ /* 0x000ee20000002f00 */
[----:B------:R-:W-:-:S06]  /*7420*/  UIMAD UR7, UR5, 0x3000, URZ ;  /* 0x00003000050778a4 */ /* 0x000fcc000f8e023f */
[----:B-1----:R-:W-:Y:S01]  /*7430*/  IADD3 R129, P3, R215, UR7, RZ ;  /* 0x00000007d7817c10 */ /* 0x002fe2000ff7e0ff */
[----:B------:R-:W-:-:S06]  /*7440*/  USHF.R.S32.HI UR7, URZ, 0x1f, UR7 ;  /* 0x0000001f3f077899 */ /* 0x000fcc0008011407 */
[----:B--2---:R-:W-:Y:S01]  /*7450*/  LEA.HI.X.SX32 R4, R215, UR7, 0x1, P3 ;  /* 0x00000007d7047c11 */ /* 0x004fe200098f0eff */
[----:B------:R-:W-:Y:S01]  /*7460*/  UMOV UR12, UR36 ;  /* 0x00000024000c7c82 */ /* 0x000fe20008000000 */
[----:B---3--:R-:W-:Y:S01]  /*7470*/  UMOV UR13, UR16 ;  /* 0x00000010000d7c82 */ /* 0x008fe20008000000 */
[----:B------:R-:W-:-:S04]  /*7480*/  LEA R128, P4, R129, UR12, 0x2 ;  /* 0x0000000c81807c11 */ /* 0x000fc8000f8810ff */
[C---:B------:R-:W-:Y:S02]  /*7490*/  IADD3 R125, P6, R128.reuse, 0x2c000, RZ ;  /* 0x0002c000807d7810 */ /* 0x040fe40007fde0ff */
[----:B------:R-:W-:Y:S02]  /*74a0*/  IADD3 R127, P2, R128, 0x2cc00, RZ ;  /* 0x0002cc00807f7810 */ /* 0x000fe40007f5e0ff */
[----:B------:R-:W-:Y:S02]  /*74b0*/  LOP3.LUT R124, R125, 0x380, RZ, 0xc0, !PT ;  /* 0x000003807d7c7812 */ /* 0x000fe400078ec0ff */
[----:B------:R-:W-:Y:S02]  /*74c0*/  LOP3.LUT R126, R127, 0x380, RZ, 0xc0, !PT ;  /* 0x000003807f7e7812 */ /* 0x000fe400078ec0ff */
[----:B------:R-:W-:Y:S02]  /*74d0*/  LEA.HI.X R129, R129, UR13, R4, 0x2, P4 ;  /* 0x0000000d81817c11 */ /* 0x000fe4000a0f1404 */
[----:B------:R-:W-:-:S02]  /*74e0*/  SHF.R.U64 R124, R124, 0x3, RZ ;  /* 0x000000037c7c7819 */ /* 0x000fc400000012ff */
[----:B------:R-:W-:Y:S02]  /*74f0*/  IADD3 R5, P4, R128, 0x2cc20, RZ ;  /* 0x0002cc2080057810 */ /* 0x000fe40007f9e0ff */
[----:B------:R-:W-:Y:S02]  /*7500*/  SHF.R.U64 R126, R126, 0x3, RZ ;  /* 0x000000037e7e7819 */ /* 0x000fe400000012ff */
[----:B------:R-:W-:Y:S02]  /*7510*/  IADD3 R131, P3, R128, 0x2c020, RZ ;  /* 0x0002c02080837810 */ /* 0x000fe40007f7e0ff */
[----:B------:R-:W-:Y:S01]  /*7520*/  LOP3.LUT R124, R124, R125, RZ, 0x3c, !PT ;  /* 0x0000007d7c7c7212 */ /* 0x000fe200078e3cff */
[----:B------:R-:W-:Y:S01]  /*7530*/  IMAD.X R125, RZ, RZ, R129, P6 ;  /* 0x000000ffff7d7224 */ /* 0x000fe200030e0681 */
[----:B------:R-:W-:Y:S02]  /*7540*/  LOP3.LUT R4, R5, 0x380, RZ, 0xc0, !PT ;  /* 0x0000038005047812 */ /* 0x000fe400078ec0ff */
[----:B------:R-:W-:-:S02]  /*7550*/  IADD3 R9, P6, R128, 0x2cc40, RZ ;  /* 0x0002cc4080097810 */ /* 0x000fc40007fde0ff */
[----:B------:R-:W-:Y:S01]  /*7560*/  LOP3.LUT R126, R126, R127, RZ, 0x3c, !PT ;  /* 0x0000007f7e7e7212 */ /* 0x000fe200078e3cff */
[--C-:B------:R-:W-:Y:S01]  /*7570*/  IMAD.X R127, RZ, RZ, R129.reuse, P2 ;  /* 0x000000ffff7f7224 */ /* 0x100fe200010e0681 */
[----:B------:R-:W-:Y:S01]  /*7580*/  LOP3.LUT R130, R131, 0x380, RZ, 0xc0, !PT ;  /* 0x0000038083827812 */ /* 0x000fe200078ec0ff */
[----:B------:R1:W-:Y:S01]  /*7590*/  ST.E desc[UR14][R124.64+0x4], R73 ;  /* 0x000004497c007985 */ /* 0x0003e2000c10190e */
[----:B------:R-:W-:Y:S02]  /*75a0*/  SHF.R.U64 R4, R4, 0x3, RZ ;  /* 0x0000000304047819 */ /* 0x000fe400000012ff */
[----:B------:R-:W-:Y:S01]  /*75b0*/  IADD3 R11, P2, R128, 0x2c060, RZ ;  /* 0x0002c060800b7810 */ /* 0x000fe20007f5e0ff */
[----:B------:R2:W-:Y:S01]  /*75c0*/  ST.E desc[UR14][R124.64], R72 ;  /* 0x000000487c007985 */ /* 0x0005e2000c10190e */
[----:B------:R-:W-:Y:S02]  /*75d0*/  LOP3.LUT R8, R9, 0x380, RZ, 0xc0, !PT ;  /* 0x0000038009087812 */ /* 0x000fe400078ec0ff */
[----:B------:R-:W-:Y:S01]  /*75e0*/  SHF.R.U64 R130, R130, 0x3, RZ ;  /* 0x0000000382827819 */ /* 0x000fe200000012ff */
[----:B------:R3:W-:Y:S01]  /*75f0*/  ST.E desc[UR14][R126.64+0x4], R75 ;  /* 0x0000044b7e007985 */ /* 0x0007e2000c10190e */
[----:B------:R-:W-:Y:S01]  /*7600*/  LOP3.LUT R4, R4, R5, RZ, 0x3c, !PT ;  /* 0x0000000504047212 */ /* 0x000fe200078e3cff */
[----:B------:R-:W-:Y:S01]  /*7610*/  IMAD.X R5, RZ, RZ, R129, P4 ;  /* 0x000000ffff057224 */ /* 0x000fe200020e0681 */
[----:B------:R-:W-:Y:S01]  /*7620*/  LOP3.LUT R10, R11, 0x380, RZ, 0xc0, !PT ;  /* 0x000003800b0a7812 */ /* 0x000fe200078ec0ff */
[----:B------:R4:W-:Y:S01]  /*7630*/  ST.E desc[UR14][R126.64], R74 ;  /* 0x0000004a7e007985 */ /* 0x0009e2000c10190e */
[----:B------:R-:W-:-:S02]  /*7640*/  SHF.R.U64 R8, R8, 0x3, RZ ;  /* 0x0000000308087819 */ /* 0x000fc400000012ff */
[----:B------:R-:W-:Y:S02]  /*7650*/  IADD3 R15, P4, R128, 0x2c400, RZ ;  /* 0x0002c400800f7810 */ /* 0x000fe40007f9e0ff */
[----:B------:R-:W-:Y:S01]  /*7660*/  LOP3.LUT R130, R130, R131, RZ, 0x3c, !PT ;  /* 0x0000008382827212 */ /* 0x000fe200078e3cff */
[--C-:B------:R-:W-:Y:S01]  /*7670*/  IMAD.X R131, RZ, RZ, R129.reuse, P3 ;  /* 0x000000ffff837224 */ /* 0x100fe200018e0681 */
[----:B------:R-:W-:Y:S02]  /*7680*/  IADD3 R7, P5, R128, 0x2c040, RZ ;  /* 0x0002c04080077810 */ /* 0x000fe40007fbe0ff */
[----:B------:R-:W-:Y:S02]  /*7690*/  SHF.R.U64 R10, R10, 0x3, RZ ;  /* 0x000000030a0a7819 */ /* 0x000fe400000012ff */
[----:B------:R-:W-:Y:S01]  /*76a0*/  IADD3 R13, P3, R128, 0x2cc60, RZ ;  /* 0x0002cc60800d7810 */ /* 0x000fe20007f7e0ff */
[----:B------:R4:W-:Y:S01]  /*76b0*/  ST.E desc[UR14][R130.64+0x4], R77 ;  /* 0x0000044d82007985 */ /* 0x0009e2000c10190e */
[----:B------:R-:W-:Y:S01]  /*76c0*/  LOP3.LUT R8, R8, R9, RZ, 0x3c, !PT ;  /* 0x0000000908087212 */ /* 0x000fe200078e3cff */
[----:B------:R-:W-:Y:S01]  /*76d0*/  IMAD.X R9, RZ, RZ, R129, P6 ;  /* 0x000000ffff097224 */ /* 0x000fe200030e0681 */
[----:B------:R-:W-:Y:S01]  /*76e0*/  LOP3.LUT R14, R15, 0x380, RZ, 0xc0, !PT ;  /* 0x000003800f0e7812 */ /* 0x000fe200078ec0ff */
[----:B------:R-:W-:Y:S01]  /*76f0*/  ST.E desc[UR14][R130.64], R76 ;  /* 0x0000004c82007985 */ /* 0x000fe2000c10190e */
[----:B------:R-:W-:-:S02]  /*7700*/  LOP3.LUT R6, R7, 0x380, RZ, 0xc0, !PT ;  /* 0x0000038007067812 */ /* 0x000fc400078ec0ff */
[----:B------:R-:W-:Y:S01]  /*7710*/  IADD3 R19, P6, R128, 0x2c420, RZ ;  /* 0x0002c42080137810 */ /* 0x000fe20007fde0ff */
[----:B------:R4:W-:Y:S01]  /*7720*/  ST.E desc[UR14][R4.64+0x4], R79 ;  /* 0x0000044f04007985 */ /* 0x0009e2000c10190e */
[----:B------:R-:W-:Y:S01]  /*7730*/  LOP3.LUT R10, R10, R11, RZ, 0x3c, !PT ;  /* 0x0000000b0a0a7212 */ /* 0x000fe200078e3cff */
[----:B------:R-:W-:Y:S01]  /*7740*/  IMAD.X R11, RZ, RZ, R129, P2 ;  /* 0x000000ffff0b7224 */ /* 0x000fe200010e0681 */
[----:B------:R-:W-:Y:S01]  /*7750*/  LOP3.LUT R12, R13, 0x380, RZ, 0xc0, !PT ;  /* 0x000003800d0c7812 */ /* 0x000fe200078ec0ff */
[----:B------:R4:W-:Y:S01]  /*7760*/  ST.E desc[UR14][R4.64], R78 ;  /* 0x0000004e04007985 */ /* 0x0009e2000c10190e */
[----:B------:R-:W-:Y:S02]  /*7770*/  SHF.R.U64 R14, R14, 0x3, RZ ;  /* 0x000000030e0e7819 */ /* 0x000fe400000012ff */
[----:B------:R-:W-:Y:S02]  /*7780*/  IADD3 R21, P2, R128, 0x2d020, RZ ;  /* 0x0002d02080157810 */ /* 0x000fe40007f5e0ff */
[----:B------:R-:W-:-:S02]  /*7790*/  SHF.R.U64 R6, R6, 0x3, RZ ;  /* 0x0000000306067819 */ /* 0x000fc400000012ff */
[----:B------:R-:W-:Y:S02]  /*77a0*/  LOP3.LUT R18, R19, 0x380, RZ, 0xc0, !PT ;  /* 0x0000038013127812 */ /* 0x000fe400078ec0ff */
[----:B------:R-:W-:Y:S02]  /*77b0*/  SHF.R.U64 R12, R12, 0x3, RZ ;  /* 0x000000030c0c7819 */ /* 0x000fe400000012ff */
[----:B------:R-:W-:Y:S01]  /*77c0*/  LOP3.LUT R14, R14, R15, RZ, 0x3c, !PT ;  /* 0x0000000f0e0e7212 */ /* 0x000fe200078e3cff */
[--C-:B------:R-:W-:Y:S01]  /*77d0*/  IMAD.X R15, RZ, RZ, R129.reuse, P4 ;  /* 0x000000ffff0f7224 */ /* 0x100fe200020e0681 */
[----:B------:R-:W-:Y:S02]  /*77e0*/  LOP3.LUT R20, R21, 0x380, RZ, 0xc0, !PT ;  /* 0x0000038015147812 */ /* 0x000fe400078ec0ff */
[----:B------:R-:W-:Y:S01]  /*77f0*/  LOP3.LUT R6, R6, R7, RZ, 0x3c, !PT ;  /* 0x0000000706067212 */ /* 0x000fe200078e3cff */
[----:B------:R-:W-:Y:S01]  /*7800*/  IMAD.X R7, RZ, RZ, R129, P5 ;  /* 0x000000ffff077224 */ /* 0x000fe200028e0681 */
[----:B------:R-:W-:-:S02]  /*7810*/  SHF.R.U64 R18, R18, 0x3, RZ ;  /* 0x0000000312127819 */ /* 0x000fc400000012ff */
[C---:B------:R-:W-:Y:S02]  /*7820*/  IADD3 R123, P4, R128.reuse, 0x2d040, RZ ;  /* 0x0002d040807b7810 */ /* 0x040fe40007f9e0ff */
[----:B------:R-:W-:Y:S01]  /*7830*/  IADD3 R17, P5, R128, 0x2d000, RZ ;  /* 0x0002d00080117810 */ /* 0x000fe20007fbe0ff */
[----:B------:R4:W-:Y:S01]  /*7840*/  ST.E desc[UR14][R6.64+0x4], R81 ;  /* 0x0000045106007985 */ /* 0x0009e2000c10190e */
[----:B------:R-:W-:Y:S01]  /*7850*/  LOP3.LUT R12, R12, R13, RZ, 0x3c, !PT ;  /* 0x0000000d0c0c7212 */ /* 0x000fe200078e3cff */
[--C-:B------:R-:W-:Y:S01]  /*7860*/  IMAD.X R13, RZ, RZ, R129.reuse, P3 ;  /* 0x000000ffff0d7224 */ /* 0x100fe200018e0681 */
[----:B------:R-:W-:Y:S01]  /*7870*/  SHF.R.U64 R20, R20, 0x3, RZ ;  /* 0x0000000314147819 */ /* 0x000fe200000012ff */
[----:B------:R4:W-:Y:S01]  /*7880*/  ST.E desc[UR14][R6.64], R80 ;  /* 0x0000005006007985 */ /* 0x0009e2000c10190e */
[----:B------:R-:W-:Y:S01]  /*7890*/  LOP3.LUT R18, R18, R19, RZ, 0x3c, !PT ;  /* 0x0000001312127212 */ /* 0x000fe200078e3cff */
[----:B------:R-:W-:Y:S01]  /*78a0*/  IMAD.X R19, RZ, RZ, R129, P6 ;  /* 0x000000ffff137224 */ /* 0x000fe200030e0681 */
[----:B------:R-:W-:Y:S01]  /*78b0*/  IADD3 R23, P3, R128, 0x2c440, RZ ;  /* 0x0002c44080177810 */ /* 0x000fe20007f7e0ff */
[----:B------:R4:W-:Y:S01]  /*78c0*/  ST.E desc[UR14][R8.64+0x4], R83 ;  /* 0x0000045308007985 */ /* 0x0009e2000c10190e */
[----:B------:R-:W-:-:S02]  /*78d0*/  LOP3.LUT R122, R123, 0x380, RZ, 0xc0, !PT ;  /* 0x000003807b7a7812 */ /* 0x000fc400078ec0ff */
[----:B------:R-:W-:Y:S01]  /*78e0*/  LOP3.LUT R16, R17, 0x380, RZ, 0xc0, !PT ;  /* 0x0000038011107812 */ /* 0x000fe200078ec0ff */
[----:B------:R4:W-:Y:S01]  /*78f0*/  ST.E desc[UR14][R8.64], R82 ;  /* 0x0000005208007985 */ /* 0x0009e2000c10190e */
[----:B-1----:R-:W-:Y:S02]  /*7900*/  IADD3 R73, P6, R128, 0x2d060, RZ ;  /* 0x0002d06080497810 */ /* 0x002fe40007fde0ff */
[----:B------:R-:W-:Y:S01]  /*7910*/  LOP3.LUT R20, R20, R21, RZ, 0x3c, !PT ;  /* 0x0000001514147212 */ /* 0x000fe200078e3cff */
[----:B------:R-:W-:Y:S01]  /*7920*/  IMAD.X R21, RZ, RZ, R129, P2 ;  /* 0x000000ffff157224 */ /* 0x000fe200010e0681 */
[----:B------:R-:W-:Y:S01]  /*7930*/  LOP3.LUT R22, R23, 0x380, RZ, 0xc0, !PT ;  /* 0x0000038017167812 */ /* 0x000fe200078ec0ff */
[----:B------:R-:W-:Y:S01]  /*7940*/  ST.E desc[UR14][R10.64], R84 ;  /* 0x000000540a007985 */ /* 0x000fe2000c10190e */
[----:B------:R-:W-:Y:S02]  /*7950*/  SHF.R.U64 R122, R122, 0x3, RZ ;  /* 0x000000037a7a7819 */ /* 0x000fe400000012ff */
[----:B--2---:R-:W-:Y:S01]  /*7960*/  IADD3 R125, P2, R128, 0x2c800, RZ ;  /* 0x0002c800807d7810 */ /* 0x004fe20007f5e0ff */
[----:B------:R1:W-:Y:S01]  /*7970*/  ST.E desc[UR14][R10.64+0x4], R85 ;  /* 0x000004550a007985 */ /* 0x0003e2000c10190e */
[----:B------:R-:W-:-:S02]  /*7980*/  SHF.R.U64 R16, R16, 0x3, RZ ;  /* 0x0000000310107819 */ /* 0x000fc400000012ff */
[----:B------:R-:W-:Y:S01]  /*7990*/  LOP3.LUT R72, R73, 0x380, RZ, 0xc0, !PT ;  /* 0x0000038049487812 */ /* 0x000fe200078ec0ff */
[----:B------:R-:W-:Y:S01]  /*79a0*/  ST.E desc[UR14][R12.64], R86 ;  /* 0x000000560c007985 */ /* 0x000fe2000c10190e */
[----:B------:R-:W-:Y:S02]  /*79b0*/  SHF.R.U64 R22, R22, 0x3, RZ ;  /* 0x0000000316167819 */ /* 0x000fe400000012ff */
[----:B------:R-:W-:Y:S01]  /*79c0*/  LOP3.LUT R122, R122, R123, RZ, 0x3c, !PT ;  /* 0x0000007b7a7a7212 */ /* 0x000fe200078e3cff */
[--C-:B------:R-:W-:Y:S01]  /*79d0*/  IMAD.X R123, RZ, RZ, R129.reuse, P4 ;  /* 0x000000ffff7b7224 */ /* 0x100fe200020e0681 */
[----:B------:R-:W-:Y:S01]  /*79e0*/  LOP3.LUT R124, R125, 0x380, RZ, 0xc0, !PT ;  /* 0x000003807d7c7812 */ /* 0x000fe200078ec0ff */
[----:B------:R2:W-:Y:S01]  /*79f0*/  ST.E desc[UR14][R12.64+0x4], R87 ;  /* 0x000004570c007985 */ /* 0x0005e2000c10190e */
[----:B------:R-:W-:Y:S01]  /*7a00*/  LOP3.LUT R16, R16, R17, RZ, 0x3c, !PT ;  /* 0x0000001110107212 */ /* 0x000fe200078e3cff */
[----:B------:R-:W-:Y:S01]  /*7a10*/  IMAD.X R17, RZ, RZ, R129, P5 ;  /* 0x000000ffff117224 */ /* 0x000fe200028e0681 */
[----:B------:R-:W-:Y:S01]  /*7a20*/  SHF.R.U64 R72, R72, 0x3, RZ ;  /* 0x0000000348487819 */ /* 0x000fe200000012ff */
[----:B------:R2:W-:Y:S01]  /*7a30*/  ST.E desc[UR14][R14.64+0x4], R89 ;  /* 0x000004590e007985 */ /* 0x0005e2000c10190e */
[----:B---3--:R-:W-:-:S02]  /*7a40*/  IADD3 R75, P4, R128, 0x2c820, RZ ;  /* 0x0002c820804b7810 */ /* 0x008fc40007f9e0ff */
[----:B------:R-:W-:Y:S01]  /*7a50*/  LOP3.LUT R22, R22, R23, RZ, 0x3c, !PT ;  /* 0x0000001716167212 */ /* 0x000fe200078e3cff */
[--C-:B------:R-:W-:Y:S01]  /*7a60*/  IMAD.X R23, RZ, RZ, R129.reuse, P3 ;  /* 0x000000ffff177224 */ /* 0x100fe200018e0681 */
[----:B------:R-:W-:Y:S01]  /*7a70*/  IADD3 R121, P5, R128, 0x2c460, RZ ;  /* 0x0002c46080797810 */ /* 0x000fe20007fbe0ff */
[----:B------:R3:W-:Y:S01]  /*7a80*/  ST.E desc[UR14][R14.64], R88 ;  /* 0x000000580e007985 */ /* 0x0007e2000c10190e */
[----:B------:R-:W-:Y:S02]  /*7a90*/  SHF.R.U64 R124, R124, 0x3, RZ ;  /* 0x000000037c7c7819 */ /* 0x000fe400000012ff */
[----:B------:R-:W-:Y:S01]  /*7aa0*/  LOP3.LUT R72, R72, R73, RZ, 0x3c, !PT ;  /* 0x0000004948487212 */ /* 0x000fe200078e3cff */
[----:B------:R-:W-:Y:S01]  /*7ab0*/  IMAD.X R73, RZ, RZ, R129, P6 ;  /* 0x000000ffff497224 */ /* 0x000fe200030e0681 */
[----:B----4-:R-:W-:Y:S01]  /*7ac0*/  IADD3 R127, P3, R128, 0x2d400, RZ ;  /* 0x0002d400807f7810 */ /* 0x010fe20007f7e0ff */
[----:B------:R4:W-:Y:S01]  /*7ad0*/  ST.E desc[UR14][R16.64+0x4], R91 ;  /* 0x0000045b10007985 */ /* 0x0009e2000c10190e */
[----:B------:R-:W-:-:S02]  /*7ae0*/  LOP3.LUT R74, R75, 0x380, RZ, 0xc0, !PT ;  /* 0x000003804b4a7812 */ /* 0x000fc400078ec0ff */
[----:B------:R-:W-:Y:S01]  /*7af0*/  LOP3.LUT R120, R121, 0x380, RZ, 0xc0, !PT ;  /* 0x0000038079787812 */ /* 0x000fe200078ec0ff */
[----:B------:R4:W-:Y:S01]  /*7b00*/  ST.E desc[UR14][R16.64], R90 ;  /* 0x0000005a10007985 */ /* 0x0009e2000c10190e */
[----:B------:R-:W-:Y:S02]  /*7b10*/  IADD3 R77, P6, R128, 0x2c840, RZ ;  /* 0x0002c840804d7810 */ /* 0x000fe40007fde0ff */
[----:B------:R-:W-:Y:S01]  /*7b20*/  LOP3.LUT R124, R124, R125, RZ, 0x3c, !PT ;  /* 0x0000007d7c7c7212 */ /* 0x000fe200078e3cff */
[----:B------:R-:W-:Y:S01]  /*7b30*/  IMAD.X R125, RZ, RZ, R129, P2 ;  /* 0x000000ffff7d7224 */ /* 0x000fe200010e0681 */
[----:B------:R-:W-:Y:S01]  /*7b40*/  LOP3.LUT R126, R127, 0x380, RZ, 0xc0, !PT ;  /* 0x000003807f7e7812 */ /* 0x000fe200078ec0ff */
[----:B------:R4:W-:Y:S01]  /*7b50*/  ST.E desc[UR14][R18.64+0x4], R93 ;  /* 0x0000045d12007985 */ /* 0x0009e2000c10190e */
[----:B------:R-:W-:Y:S02]  /*7b60*/  SHF.R.U64 R74, R74, 0x3, RZ ;  /* 0x000000034a4a7819 */ /* 0x000fe400000012ff */
[----:B------:R-:W-:Y:S01]  /*7b70*/  IADD3 R79, P2, R128, 0x2d440, RZ ;  /* 0x0002d440804f7810 */ /* 0x000fe20007f5e0ff */
[----:B------:R4:W-:Y:S01]  /*7b80*/  ST.E desc[UR14][R18.64], R92 ;  /* 0x0000005c12007985 */ /* 0x0009e2000c10190e */
[----:B------:R-:W-:-:S02]  /*7b90*/  SHF.R.U64 R120, R120, 0x3, RZ ;  /* 0x0000000378787819 */ /* 0x000fc400000012ff */
[----:B------:R-:W-:Y:S01]  /*7ba0*/  LOP3.LUT R76, R77, 0x380, RZ, 0xc0, !PT ;  /* 0x000003804d4c7812 */ /* 0x000fe200078ec0ff */
[----:B------:R4:W-:Y:S01]  /*7bb0*/  ST.E desc[UR14][R20.64+0x4], R95 ;  /* 0x0000045f14007985 */ /* 0x0009e2000c10190e */
        /* <DEDUP_REMOVED lines=8> */
[----:B------:R-:W-:Y:S01]  /*7c40*/  ST.E desc[UR14][R22.64], R96 ;  /* 0x0000006016007985 */ /* 0x000fe2000c10190e */
[----:B------:R-:W-:-:S02]  /*7c50*/  IADD3 R81, P4, R128, 0x2d460, RZ ;  /* 0x0002d46080517810 */ /* 0x000fc40007f9e0ff */
[----:B------:R-:W-:Y:S01]  /*7c60*/  LOP3.LUT R126, R126, R127, RZ, 0x3c, !PT ;  /* 0x0000007f7e7e7212 */ /* 0x000fe200078e3cff */
[--C-:B------:R-:W-:Y:S01]  /*7c70*/  IMAD.X R127, RZ, RZ, R129.reuse, P3 ;  /* 0x000000ffff7f7224 */ /* 0x100fe200018e0681 */
[----:B------:R-:W-:Y:S01]  /*7c80*/  IADD3 R131, P5, R128, 0x2d420, RZ ;  /* 0x0002d42080837810 */ /* 0x000fe20007fbe0ff */
[----:B------:R4:W-:Y:S01]  /*7c90*/  ST.E desc[UR14][R22.64+0x4], R97 ;  /* 0x0000046116007985 */ /* 0x0009e2000c10190e */
[----:B------:R-:W-:Y:S02]  /*7ca0*/  SHF.R.U64 R78, R78, 0x3, RZ ;  /* 0x000000034e4e7819 */ /* 0x000fe400000012ff */
[----:B------:R-:W-:Y:S01]  /*7cb0*/  LOP3.LUT R76, R76, R77, RZ, 0x3c, !PT ;  /* 0x0000004d4c4c7212 */ /* 0x000fe200078e3cff */
[----:B------:R-:W-:Y:S01]  /*7cc0*/  IMAD.X R77, RZ, RZ, R129, P6 ;  /* 0x000000ffff4d7224 */ /* 0x000fe200030e0681 */
[----:B------:R-:W-:Y:S01]  /*7cd0*/  IADD3 R5, P3, R128, 0x2c860, RZ ;  /* 0x0002c86080057810 */ /* 0x000fe20007f7e0ff */
[----:B------:R-:W-:Y:S01]  /*7ce0*/  ST.E desc[UR14][R122.64], R98 ;  /* 0x000000627a007985 */ /* 0x000fe2000c10190e */
[----:B------:R-:W-:-:S02]  /*7cf0*/  LOP3.LUT R80, R81, 0x380, RZ, 0xc0, !PT ;  /* 0x0000038051507812 */ /* 0x000fc400078ec0ff */
[----:B------:R-:W-:Y:S01]  /*7d00*/  LOP3.LUT R130, R131, 0x380, RZ, 0xc0, !PT ;  /* 0x0000038083827812 */ /* 0x000fe200078ec0ff */
[----:B------:R-:W-:Y:S01]  /*7d10*/  ST.E desc[UR14][R122.64+0x4], R99 ;  /* 0x000004637a007985 */ /* 0x000fe2000c10190e */
        /* <DEDUP_REMOVED lines=20> */
[----:B-1----:R-:W-:-:S02]  /*7e60*/  IADD3 R11, P4, R128, 0x32040, RZ ;  /* 0x00032040800b7810 */ /* 0x002fc40007f9e0ff */
        /* <DEDUP_REMOVED lines=8> */
[----:B------:R1:W-:Y:S01]  /*7ef0*/  ST.E desc[UR14][R126.64], R106 ;  /* 0x0000006a7e007985 */ /* 0x0003e2000c10190e */
[----:B------:R-:W-:-:S02]  /*7f00*/  LOP3.LUT R10, R11, 0x380, RZ, 0xc0, !PT ;  /* 0x000003800b0a7812 */ /* 0x000fc400078ec0ff */
[----:B------:R-:W-:Y:S01]  /*7f10*/  LOP3.LUT R6, R7, 0x380, RZ, 0xc0, !PT ;  /* 0x0000038007067812 */ /* 0x000fe200078ec0ff */
[----:B------:R1:W-:Y:S01]  /*7f20*/  ST.E desc[UR14][R126.64+0x4], R107 ;  /* 0x0000046b7e007985 */ /* 0x0003e2000c10190e */
[----:B--2---:R-:W-:Y:S02]  /*7f30*/  IADD3 R13, P6, R128, 0x32060, RZ ;  /* 0x00032060800d7810 */ /* 0x004fe40007fde0ff */
        /* <DEDUP_REMOVED lines=13> */
[----:B---3--:R-:W-:Y:S01]  /*8010*/  LOP3.LUT R88, R89, 0x380, RZ, 0xc0, !PT ;  /* 0x0000038059587812 */ /* 0x008fe200078ec0ff */
[----:B------:R2:W-:Y:S01]  /*8020*/  ST.E desc[UR14][R130.64+0x4], R111 ;  /* 0x0000046f82007985 */ /* 0x0005e2000c10190e */
[----:B------:R-:W-:Y:S01]  /*8030*/  LOP3.LUT R6, R6, R7, RZ, 0x3c, !PT ;  /* 0x0000000706067212 */ /* 0x000fe200078e3cff */
[----:B------:R-:W-:Y:S01]  /*8040*/  IMAD.X R7, RZ, RZ, R129, P5 ;  /* 0x000000ffff077224 */ /* 0x000fe200028e0681 */
[----:B------:R-:W-:Y:S01]  /*8050*/  SHF.R.U64 R12, R12, 0x3, RZ ;  /* 0x000000030c0c7819 */ /* 0x000fe200000012ff */
[----:B------:R2:W-:Y:S01]  /*8060*/  ST.E desc[UR14][R76.64], R112 ;  /* 0x000000704c007985 */ /* 0x0005e2000c10190e */
[----:B----4-:R-:W-:-:S02]  /*8070*/  IADD3 R91, P4, R128, 0x33000, RZ ;  /* 0x00033000805b7810 */ /* 0x010fc40007f9e0ff */
        /* <DEDUP_REMOVED lines=44> */
[----:B------:R-:W-:Y:S01]  /*8340*/  IMAD.X R97, RZ, RZ, R129, P3 ;  /* 0x000000ffff617224 */ /* 0x000fe200018e0681 */
[----:B------:R-:W-:Y:S01]  /*8350*/  IADD3 R21, P6, R128, 0x32800, RZ ;  /* 0x0003280080157810 */ /* 0x000fe20007fde0ff */
[----:B------:R2:W-:Y:S01]  /*8360*/  ST.E desc[UR14][R82.64+0x4], R27 ;  /* 0x0000041b52007985 */ /* 0x0005e2000c10190e */
[----:B------:R-:W-:Y:S02]  /*8370*/  LOP3.LUT R18, R18, R19, RZ, 0x3c, !PT ;  /* 0x0000001312127212 */ /* 0x000fe400078e3cff */
[----:B------:R-:W-:Y:S01]  /*8380*/  LOP3.LUT R19, R133, 0x380, RZ, 0xc0, !PT ;  /* 0x0000038085137812 */ /* 0x000fe200078ec0ff */
[----:B------:R2:W-:Y:S01]  /*8390*/  ST.E desc[UR14][R8.64], R28 ;  /* 0x0000001c08007985 */ /* 0x0005e2000c10190e */
[----:B------:R-:W-:Y:S02]  /*83a0*/  SHF.R.U64 R94, R94, 0x3, RZ ;  /* 0x000000035e5e7819 */ /* 0x000fe400000012ff */
[----:B------:R-:W-:Y:S01]  /*83b0*/  SHF.R.U64 R16, R16, 0x3, RZ ;  /* 0x0000000310107819 */ /* 0x000fe200000012ff */
[----:B------:R2:W-:Y:S01]  /*83c0*/  ST.E desc[UR14][R8.64+0x4], R29 ;  /* 0x0000041d08007985 */ /* 0x0005e2000c10190e */
[----:B------:R-:W-:-:S02]  /*83d0*/  LOP3.LUT R20, R21, 0x380, RZ, 0xc0, !PT ;  /* 0x0000038015147812 */ /* 0x000fc400078ec0ff */
[----:B------:R-:W-:Y:S01]  /*83e0*/  SHF.R.U64 R96, R19, 0x3, RZ ;  /* 0x0000000313607819 */ /* 0x000fe200000012ff */
[--C-:B------:R-:W-:Y:S01]  /*83f0*/  IMAD.X R19, RZ, RZ, R129.reuse, P2 ;  /* 0x000000ffff137224 */ /* 0x100fe200010e0681 */
[----:B------:R-:W-:Y:S01]  /*8400*/  LOP3.LUT R94, R94, R95, RZ, 0x3c, !PT ;  /* 0x0000005f5e5e7212 */ /* 0x000fe200078e3cff */
[--C-:B------:R-:W-:Y:S01]  /*8410*/  IMAD.X R95, RZ, RZ, R129.reuse, P4 ;  /* 0x000000ffff5f7224 */ /* 0x100fe200020e0681 */
[----:B------:R-:W-:Y:S01]  /*8420*/  LOP3.LUT R16, R16, R17, RZ, 0x3c, !PT ;  /* 0x0000001110107212 */ /* 0x000fe200078e3cff */
[----:B------:R-:W-:Y:S01]  /*8430*/  IMAD.X R17, RZ, RZ, R129, P5 ;  /* 0x000000ffff117224 */ /* 0x000fe200028e0681 */
[----:B------:R-:W-:Y:S01]  /*8440*/  SHF.R.U64 R20, R20, 0x3, RZ ;  /* 0x0000000314147819 */ /* 0x000fe200000012ff */
[----:B------:R2:W-:Y:S01]  /*8450*/  ST.E desc[UR14][R84.64], R30 ;  /* 0x0000001e54007985 */ /* 0x0005e2000c10190e */
[C---:B------:R-:W-:Y:S02]  /*8460*/  IADD3 R101, P2, R128.reuse, 0x33400, RZ ;  /* 0x0003340080657810 */ /* 0x040fe40007f5e0ff */
[C---:B------:R-:W-:Y:S01]  /*8470*/  IADD3 R120, P4, R128.reuse, 0x33420, RZ ;  /* 0x0003342080787810 */ /* 0x040fe20007f9e0ff */
[----:B------:R2:W-:Y:S01]  /*8480*/  ST.E desc[UR14][R84.64+0x4], R31 ;  /* 0x0000041f54007985 */ /* 0x0005e2000c10190e */
[----:B------:R-:W-:-:S02]  /*8490*/  IADD3 R23, P5, R128, 0x33060, RZ ;  /* 0x0003306080177810 */ /* 0x000fc40007fbe0ff */
[----:B------:R-:W-:Y:S01]  /*84a0*/  LOP3.LUT R20, R20, R21, RZ, 0x3c, !PT ;  /* 0x0000001514147212 */ /* 0x000fe200078e3cff */
[----:B------:R2:W-:Y:S01]  /*84b0*/  ST.E desc[UR14][R10.64], R32 ;  /* 0x000000200a007985 */ /* 0x0005e2000c10190e */
[----:B------:R-:W-:Y:S02]  /*84c0*/  LOP3.LUT R100, R101, 0x380, RZ, 0xc0, !PT ;  /* 0x0000038065647812 */ /* 0x000fe400078ec0ff */
[----:B------:R-:W-:Y:S01]  /*84d0*/  IADD3 R99, P3, R128, 0x32820, RZ ;  /* 0x0003282080637810 */ /* 0x000fe20007f7e0ff */
[----:B------:R2:W-:Y:S01]  /*84e0*/  ST.E desc[UR14][R10.64+0x4], R33 ;  /* 0x000004210a007985 */ /* 0x0005e2000c10190e */
[----:B------:R-:W-:Y:S02]  /*84f0*/  LOP3.LUT R21, R120, 0x380, RZ, 0xc0, !PT ;  /* 0x0000038078157812 */ /* 0x000fe400078ec0ff */
[----:B------:R-:W-:Y:S01]  /*8500*/  LOP3.LUT R22, R23, 0x380, RZ, 0xc0, !PT ;  /* 0x0000038017167812 */ /* 0x000fe200078ec0ff */
[----:B------:R2:W-:Y:S01]  /*8510*/  ST.E desc[UR14][R86.64], R34 ;  /* 0x0000002256007985 */ /* 0x0005e2000c10190e */
[----:B------:R-:W-:-:S02]  /*8520*/  SHF.R.U64 R100, R100, 0x3, RZ ;  /* 0x0000000364647819 */ /* 0x000fc400000012ff */
[----:B------:R-:W-:Y:S01]  /*8530*/  LOP3.LUT R98, R99, 0x380, RZ, 0xc0, !PT ;  /* 0x0000038063627812 */ /* 0x000fe200078ec0ff */
[----:B------:R2:W-:Y:S01]  /*8540*/  ST.E desc[UR14][R86.64+0x4], R35 ;  /* 0x0000042356007985 */ /* 0x0005e2000c10190e */
[----:B------:R-:W-:Y:S02]  /*8550*/  SHF.R.U64 R21, R21, 0x3, RZ ;  /* 0x0000000315157819 */ /* 0x000fe400000012ff */
[----:B------:R-:W-:Y:S01]  /*8560*/  SHF.R.U64 R22, R22, 0x3, RZ ;  /* 0x0000000316167819 */ /* 0x000fe200000012ff */
[----:B------:R2:W-:Y:S01]  /*8570*/  ST.E desc[UR14][R12.64], R36 ;  /* 0x000000240c007985 */ /* 0x0005e2000c10190e */
[----:B------:R-:W-:Y:S01]  /*8580*/  LOP3.LUT R100, R100, R101, RZ, 0x3c, !PT ;  /* 0x0000006564647212 */ /* 0x000fe200078e3cff */
[--C-:B------:R-:W-:Y:S01]  /*8590*/  IMAD.X R101, RZ, RZ, R129.reuse, P2 ;  /* 0x000000ffff657224 */ /* 0x100fe200010e0681 */
[----:B------:R-:W-:Y:S01]  /*85a0*/  SHF.R.U64 R98, R98, 0x3, RZ ;  /* 0x0000000362627819 */ /* 0x000fe200000012ff */
[----:B------:R2:W-:Y:S01]  /*85b0*/  ST.E desc[UR14][R12.64+0x4], R37 ;  /* 0x000004250c007985 */ /* 0x0005e2000c10190e */
[----:B------:R-:W-:Y:S01]  /*85c0*/  LOP3.LUT R72, R21, R120, RZ, 0x3c, !PT ;  /* 0x0000007815487212 */ /* 0x000fe200078e3cff */
[--C-:B------:R-:W-:Y:S01]  /*85d0*/  IMAD.X R21, RZ, RZ, R129.reuse, P6 ;  /* 0x000000ffff157224 */ /* 0x100fe200030e0681 */
[----:B------:R-:W-:Y:S01]  /*85e0*/  LOP3.LUT R22, R22, R23, RZ, 0x3c, !PT ;  /* 0x0000001716167212 */ /* 0x000fe200078e3cff */
[----:B------:R-:W-:Y:S01]  /*85f0*/  IMAD.X R23, RZ, RZ, R129, P5 ;  /* 0x000000ffff177224 */ /* 0x000fe200028e0681 */
[C---:B------:R-:W-:Y:S01]  /*8600*/  IADD3 R73, P2, R128.reuse, 0x32860, RZ ;  /* 0x0003286080497810 */ /* 0x040fe20007f5e0ff */
[----:B------:R2:W-:Y:S01]  /*8610*/  ST.E desc[UR14][R88.64], R38 ;  /* 0x0000002658007985 */ /* 0x0005e2000c10190e */
[----:B------:R-:W-:-:S02]  /*8620*/  IADD3 R103, P6, R128, 0x33440, RZ ;  /* 0x0003344080677810 */ /* 0x000fc40007fde0ff */
[----:B------:R-:W-:Y:S01]  /*8630*/  LOP3.LUT R98, R98, R99, RZ, 0x3c, !PT ;  /* 0x0000006362627212 */ /* 0x000fe200078e3cff */
[--C-:B------:R-:W-:Y:S01]  /*8640*/  IMAD.X R99, RZ, RZ, R129.reuse, P3 ;  /* 0x000000ffff637224 */ /* 0x100fe200018e0681 */
[C---:B------:R-:W-:Y:S01]  /*8650*/  IADD3 R123, P5, R128.reuse, 0x32840, RZ ;  /* 0x00032840807b7810 */ /* 0x040fe20007fbe0ff */
[----:B------:R2:W-:Y:S01]  /*8660*/  ST.E desc[UR14][R88.64+0x4], R39 ;  /* 0x0000042758007985 */ /* 0x0005e2000c10190e */
[----:B------:R-:W-:Y:S01]  /*8670*/  IADD3 R121, P3, R128, 0x33460, RZ ;  /* 0x0003346080797810 */ /* 0x000fe20007f7e0ff */
[--C-:B-1----:R-:W-:Y:S01]  /*8680*/  IMAD.X R105, RZ, RZ, R129.reuse, P6 ;  /* 0x000000ffff697224 */ /* 0x102fe200030e0681 */
[----:B------:R-:W-:Y:S01]  /*8690*/  LOP3.LUT R106, R73, 0x380, RZ, 0xc0, !PT ;  /* 0x00000380496a7812 */ /* 0x000fe200078ec0ff */
[----:B------:R2:W-:Y:S01]  /*86a0*/  ST.E desc[UR14][R14.64], R40 ;  /* 0x000000280e007985 */ /* 0x0005e2000c10190e */
[----:B------:R-:W-:Y:S01]  /*86b0*/  LOP3.LUT R104, R103, 0x380, RZ, 0xc0, !PT ;  /* 0x0000038067687812 */ /* 0x000fe200078ec0ff */
[----:B------:R-:W-:Y:S01]  /*86c0*/  IMAD.X R107, RZ, RZ, R129, P2 ;  /* 0x000000ffff6b7224 */ /* 0x000fe200010e0681 */
[----:B------:R-:W-:Y:S01]  /*86d0*/  LOP3.LUT R102, R123, 0x380, RZ, 0xc0, !PT ;  /* 0x000003807b667812 */ /* 0x000fe200078ec0ff */
[----:B------:R2:W-:Y:S01]  /*86e0*/  ST.E desc[UR14][R14.64+0x4], R41 ;  /* 0x000004290e007985 */ /* 0x0005e2000c10190e */
[----:B------:R-:W-:-:S02]  /*86f0*/  LOP3.LUT R96, R96, R133, RZ, 0x3c, !PT ;  /* 0x0000008560607212 */ /* 0x000fc400078e3cff */
[----:B------:R-:W-:Y:S01]  /*8700*/  LOP3.LUT R120, R121, 0x380, RZ, 0xc0, !PT ;  /* 0x0000038079787812 */ /* 0x000fe200078ec0ff */
[----:B------:R2:W-:Y:S01]  /*8710*/  ST.E desc[UR14][R90.64], R42 ;  /* 0x0000002a5a007985 */ /* 0x0005e2000c10190e */
[----:B------:R-:W-:Y:S02]  /*8720*/  SHF.R.U64 R106, R106, 0x3, RZ ;  /* 0x000000036a6a7819 */ /* 0x000fe400000012ff */
[----:B------:R-:W-:Y:S01]  /*8730*/  SHF.R.U64 R104, R104, 0x3, RZ ;  /* 0x0000000368687819 */ /* 0x000fe200000012ff */
[----:B------:R2:W-:Y:S01]  /*8740*/  ST.E desc[UR14][R90.64+0x4], R43 ;  /* 0x0000042b5a007985 */ /* 0x0005e2000c10190e */
[----:B------:R-:W-:Y:S02]  /*8750*/  SHF.R.U64 R102, R102, 0x3, RZ ;  /* 0x0000000366667819 */ /* 0x000fe400000012ff */
[----:B------:R-:W-:Y:S01]  /*8760*/  SHF.R.U64 R120, R120, 0x3, RZ ;  /* 0x0000000378787819 */ /* 0x000fe200000012ff */
[----:B------:R2:W-:Y:S01]  /*8770*/  ST.E desc[UR14][R16.64], R44 ;  /* 0x0000002c10007985 */ /* 0x0005e2000c10190e */
[----:B------:R-:W-:Y:S01]  /*8780*/  LOP3.LUT R106, R106, R73, RZ, 0x3c, !PT ;  /* 0x000000496a6a7212 */ /* 0x000fe200078e3cff */
[--C-:B------:R-:W-:Y:S01]  /*8790*/  IMAD.X R73, RZ, RZ, R129.reuse, P4 ;  /* 0x000000ffff497224 */ /* 0x100fe200020e0681 */
[----:B------:R-:W-:Y:S01]  /*87a0*/  LOP3.LUT R104, R104, R103, RZ, 0x3c, !PT ;  /* 0x0000006768687212 */ /* 0x000fe200078e3cff */
[----:B------:R2:W-:Y:S01]  /*87b0*/  ST.E desc[UR14][R16.64+0x4], R45 ;  /* 0x0000042d10007985 */ /* 0x0005e2000c10190e */
[----:B------:R-:W-:Y:S01]  /*87c0*/  LOP3.LUT R102, R102, R123, RZ, 0x3c, !PT ;  /* 0x0000007b66667212 */ /* 0x000fe200078e3cff */
[--C-:B------:R-:W-:Y:S01]  /*87d0*/  IMAD.X R103, RZ, RZ, R129.reuse, P5 ;  /* 0x000000ffff677224 */ /* 0x100fe200028e0681 */
[----:B------:R-:W-:Y:S01]  /*87e0*/  LOP3.LUT R120, R120, R121, RZ, 0x3c, !PT ;  /* 0x0000007978787212 */ /* 0x000fe200078e3cff */
[----:B------:R2:W-:Y:S01]  /*87f0*/  ST.E desc[UR14][R92.64], R46 ;  /* 0x0000002e5c007985 */ /* 0x0005e2000c10190e */
[----:B------:R-:W-:-:S03]  /*8800*/  IMAD.X R121, RZ, RZ, R129, P3 ;  /* 0x000000ffff797224 */ /* 0x000fc600018e0681 */
[----:B------:R2:W-:Y:S04]  /*8810*/  ST.E desc[UR14][R92.64+0x4], R47 ;  /* 0x0000042f5c007985 */ /* 0x0005e8000c10190e */
        /* <DEDUP_REMOVED lines=23> */
[----:B------:R2:W-:Y:S01]  /*8990*/  ST.E desc[UR14][R120.64+0x4], R71 ;  /* 0x0000044778007985 */ /* 0x0005e2000c10190e */
[----:B------:R-:W-:Y:S01]  /*89a0*/  @!PT LDS RZ, [RZ] ;  /* 0x00000000fffff984 */ /* 0x000fe20000000800 */
[----:B------:R-:W-:Y:S01]  /*89b0*/  @!PT LDS RZ, [RZ] ;  /* 0x00000000fffff984 */ /* 0x000fe20000000800 */
[----:B------:R-:W-:Y:S01]  /*89c0*/  @!PT LDS RZ, [RZ] ;  /* 0x00000000fffff984 */ /* 0x000fe20000000800 */
[----:B------:R-:W-:Y:S01]  /*89d0*/  @!PT LDS RZ, [RZ] ;  /* 0x00000000fffff984 */ /* 0x000fe20000000800 */
[----:B------:R1:W-:Y:S06]  /*89e0*/  MEMBAR.ALL.CTA ;  /* 0x0000000000007992 */ /* 0x0003ec0000008000 */
[----:B-1----:R-:W1:Y:S01]  /*89f0*/  FENCE.VIEW.ASYNC.S ;  /* 0x00000000000073c6 */ /* 0x002e620000000000 */
[----:B------:R-:W-:Y:S05]  /*8a00*/  @!P1 BRA `(.L_x_37) ;  /* 0x0000000000049947 */ /* 0x000fea0003800000 */
[----:B------:R-:W-:Y:S01]  /*8a10*/  BPT.TRAP 0x1 ;  /* 0x000000040000795c */ /* 0x000fe20000300000 */
.L_x_37:
[----:B-1----:R-:W-:Y:S01]  /*8a20*/  SYNCS.ARRIVE.TRANS64.A1T0 RZ, [UR17+0x44880], RZ ;  /* 0x044880ffffff79a7 */ /* 0x002fe20008100011 */
[----:B------:R-:W-:-:S04]  /*8a30*/  UIADD3 UR37, UR37, 0x1, URZ ;  /* 0x0000000125257890 */ /* 0x000fc8000fffe03f */
[----:B------:R-:W-:-:S04]  /*8a40*/  UISETP.NE.AND UP0, UPT, UR37, 0x2, UPT ;  /* 0x000000022500788c */ /* 0x000fc8000bf05270 */
[----:B------:R-:W-:Y:S02]  /*8a50*/  USEL UR7, URZ, 0x1, UP0 ;  /* 0x000000013f077887 */ /* 0x000fe40008000000 */
[----:B------:R-:W-:Y:S02]  /*8a60*/  USEL UR37, UR37, URZ, UP0 ;  /* 0x0000003f25257287 */ /* 0x000fe40008000000 */
[----:B------:R-:W-:-:S12]  /*8a70*/  ULOP3.LUT UR8, UR8, UR7, URZ, 0x3c, !UPT ;  /* 0x0000000708087292 */ /* 0x000fd8000f8e3c3f */
.L_x_33:
[----:B------:R-:W-:Y:S02]  /*8a80*/  UIADD3 UR7, UR5, 0x1, URZ ;  /* 0x0000000105077890 */ /* 0x000fe4000fffe03f */
[----:B------:R-:W-:Y:S02]  /*8a90*/  UISETP.NE.AND UP1, UPT, UR5, 0x1, UPT ;  /* 0x000000010500788c */ /* 0x000fe4000bf25270 */
[----:B------:R-:W-:Y:S02]  /*8aa0*/  UISETP.NE.AND UP0, UPT, UR7, 0x2, UPT ;  /* 0x000000020700788c */ /* 0x000fe4000bf05270 */
[----:B------:R-:W-:Y:S02]  /*8ab0*/  USEL UR5, URZ, 0x1, UP1 ;  /* 0x000000013f057887 */ /* 0x000fe40008800000 */
[----:B------:R-:W-:Y:S02]  /*8ac0*/  USEL UR12, UR7, URZ, UP0 ;  /* 0x0000003f070c7287 */ /* 0x000fe40008000000 */
[----:B------:R-:W-:Y:S01]  /*8ad0*/  ULOP3.LUT UR9, UR9, UR5, URZ, 0x3c, !UPT ;  /* 0x0000000509097292 */ /* 0x000fe2000f8e3c3f */
[----:B------:R-:W-:Y:S11]  /*8ae0*/  @!P0 BRA `(.L_x_38) ;  /* 0x0000000000048947 */ /* 0x000ff60003800000 */
[----:B------:R-:W-:Y:S01]  /*8af0*/  BPT.TRAP 0x1 ;  /* 0x000000040000795c */ /* 0x000fe20000300000 */
.L_x_38:
[----:B------:R-:W-:Y:S02]  /*8b00*/  UISETP.GT.U32.AND UP0, UPT, UR30, 0x1, UPT ;  /* 0x000000011e00788c */ /* 0x000fe4000bf04070 */
[----:B------:R-:W-:-:S04]  /*8b10*/  ULEA UR5, UR25, UR36, 0x3 ;  /* 0x0000002419057291 */ /* 0x000fc8000f8e183f */
[----:B------:R-:W-:Y:S01]  /*8b20*/  UIADD3 UR5, UR5, 0x44820, URZ ;  /* 0x0004482005057890 */ /* 0x000fe2000fffe03f */
[----:B------:R-:W-:-:S03]  /*8b30*/  PLOP3.LUT P1, PT, PT, PT, UP0, 0x80, 0x0 ;  /* 0x000000000000781c */ /* 0x000fc60003f2f008 */
[----:B------:R-:W-:-:S09]  /*8b40*/  UPRMT UR5, URZ, 0x654, UR5 ;  /* 0x000006543f057896 */ /* 0x000fd20008000005 */
[----:B------:R-:W-:Y:S01]  /*8b50*/  SYNCS.ARRIVE.TRANS64.RED.A1T0 RZ, [UR5], RZ ;  /* 0x000000ffffff79a7 */ /* 0x000fe20008100405 */
[----:B------:R-:W-:Y:S05]  /*8b60*/  @P1 BRA `(.L_x_39) ;  /* 0x0000000000041947 */ /* 0x000fea0003800000 */
[----:B------:R-:W-:Y:S01]  /*8b70*/  BPT.TRAP 0x1 ;  /* 0x000000040000795c */ /* 0x000fe20000300000 */
.L_x_39:
[----:B------:R-:W-:-:S04]  /*8b80*/  UIADD3 UR25, UR25, 0x1, URZ ;  /* 0x0000000119197890 */ /* 0x000fc8000fffe03f */
[----:B------:R-:W-:-:S04]  /*8b90*/  UISETP.NE.AND UP0, UPT, UR25, 0x4, UPT ;  /* 0x000000041900788c */ /* 0x000fc8000bf05270 */
[----:B------:R-:W-:Y:S01]  /*8ba0*/  USEL UR25, UR25, URZ, UP0 ;  /* 0x0000003f19197287 */ /* 0x000fe20008000000 */
[----:B------:R-:W-:Y:S11]  /*8bb0*/  @!P0 BRA `(.L_x_40) ;  /* 0x0000000000048947 */ /* 0x000ff60003800000 */
[----:B------:R-:W-:Y:S01]  /*8bc0*/  BPT.TRAP 0x1 ;  /* 0x000000040000795c */ /* 0x000fe20000300000 */
.L_x_40:
[----:B------:R-:W-:-:S04]  /*8bd0*/  ULEA UR5, UR25, UR36, 0x3 ;  /* 0x0000002419057291 */ /* 0x000fc8000f8e183f */
[----:B------:R-:W-:-:S04]  /*8be0*/  UIADD3 UR5, UR5, 0x44820, URZ ;  /* 0x0004482005057890 */ /* 0x000fc8000fffe03f */
[----:B------:R-:W-:-:S09]  /*8bf0*/  UPRMT UR5, URZ, 0x654, UR5 ;  /* 0x000006543f057896 */ /* 0x000fd20008000005 */
[----:B------:R-:W-:Y:S01]  /*8c00*/  SYNCS.ARRIVE.TRANS64.RED.A1T0 RZ, [UR5], RZ ;  /* 0x000000ffffff79a7 */ /* 0x000fe20008100405 */
[----:B------:R-:W-:Y:S05]  /*8c10*/  @P1 BRA `(.L_x_41) ;  /* 0x0000000000041947 */ /* 0x000fea0003800000 */
[----:B------:R-:W-:Y:S01]  /*8c20*/  BPT.TRAP 0x1 ;  /* 0x000000040000795c */ /* 0x000fe20000300000 */
.L_x_41:
[----:B------:R-:W-:Y:S01]  /*8c30*/  UISETP.GT.AND UP2, UPT, UR10, 0x1, UPT ;  /* 0x000000010a00788c */ /* 0x000fe2000bf44270 */
[----:B------:R-:W-:Y:S01]  /*8c40*/  VIADD R0, R0, 0x80 ;  /* 0x0000008000007836 */ /* 0x000fe20000000000 */
[----:B------:R-:W-:Y:S02]  /*8c50*/  UIADD3 UR7, UR11, 0x1, URZ ;  /* 0x000000010b077890 */ /* 0x000fe4000fffe03f */
[----:B------:R-:W-:Y:S02]  /*8c60*/  UIADD3 UR25, UR25, 0x1, URZ ;  /* 0x0000000119197890 */ /* 0x000fe4000fffe03f */
[----:B------:R-:W-:Y:S01]  /*8c70*/  PLOP3.LUT P1, PT, PT, PT, UP2, 0x80, 0x0 ;  /* 0x000000000000781c */ /* 0x000fe20003f2f028 */
[----:B------:R-:W-:Y:S02]  /*8c80*/  UISETP.NE.AND UP0, UPT, UR7, 0x4, UPT ;  /* 0x000000040700788c */ /* 0x000fe4000bf05270 */
[----:B------:R-:W-:Y:S02]  /*8c90*/  UISETP.NE.AND UP1, UPT, UR25, 0x4, UPT ;  /* 0x000000041900788c */ /* 0x000fe4000bf25270 */
[----:B------:R-:W-:-:S02]  /*8ca0*/  USEL UR5, URZ, 0x1, UP0 ;  /* 0x000000013f057887 */ /* 0x000fc40008000000 */
[----:B------:R-:W-:Y:S02]  /*8cb0*/  UIADD3 UR6, UR6, 0x1, URZ ;  /* 0x0000000106067890 */ /* 0x000fe4000fffe03f */
[----:B------:R-:W-:Y:S02]  /*8cc0*/  ULOP3.LUT UR23, UR23, UR5, URZ, 0x3c, !UPT ;  /* 0x0000000517177292 */ /* 0x000fe4000f8e3c3f */
[----:B------:R-:W-:Y:S02]  /*8cd0*/  UIADD3 UR10, UR10, -0x1, URZ ;  /* 0xffffffff0a0a7890 */ /* 0x000fe4000fffe03f */
[----:B------:R-:W-:Y:S02]  /*8ce0*/  USEL UR25, UR25, URZ, UP1 ;  /* 0x0000003f19197287 */ /* 0x000fe40008800000 */
[----:B------:R-:W-:Y:S01]  /*8cf0*/  USEL UR7, UR7, URZ, UP0 ;  /* 0x0000003f07077287 */ /* 0x000fe20008000000 */
[----:B------:R-:W-:Y:S01]  /*8d00*/  UMOV UR5, UR12 ;  /* 0x0000000c00057c82 */ /* 0x000fe20008000000 */
[----:B------:R-:W-:Y:S10]  /*8d10*/  @P1 BRA `(.L_x_42) ;  /* 0xffffff8800301947 */ /* 0x000ff4000383ffff */
.L_x_18:
[----:B------:R-:W-:Y:S05]  /*8d20*/  @!P0 BRA `(.L_x_43) ;  /* 0x0000000000048947 */ /* 0x000fea0003800000 */
[----:B-1----:R-:W-:Y:S01]  /*8d30*/  BPT.TRAP 0x1 ;  /* 0x000000040000795c */ /* 0x002fe20000300000 */
.L_x_43:
[----:B------:R-:W-:Y:S02]  /*8d40*/  UISETP.GT.U32.AND UP0, UPT, UR30, 0x1, UPT ;  /* 0x000000011e00788c */ /* 0x000fe4000bf04070 */
[----:B------:R-:W-:-:S04]  /*8d50*/  ULEA UR6, UR4, UR36, 0x3 ;  /* 0x0000002404067291 */ /* 0x000fc8000f8e183f */
[----:B------:R-:W-:Y:S01]  /*8d60*/  UIADD3 UR4, UR6, 0x44860, URZ ;  /* 0x0004486006047890 */ /* 0x000fe2000fffe03f */
[----:B------:R-:W-:-:S03]  /*8d70*/  PLOP3.LUT P1, PT, PT, PT, UP0, 0x80, 0x0 ;  /* 0x000000000000781c */ /* 0x000fc60003f2f008 */
[----:B------:R-:W-:-:S09]  /*8d80*/  UPRMT UR4, URZ, 0x654, UR4 ;  /* 0x000006543f047896 */ /* 0x000fd20008000004 */
[----:B------:R-:W-:Y:S01]  /*8d90*/  SYNCS.ARRIVE.TRANS64.RED.A1T0 RZ, [UR4], RZ ;  /* 0x000000ffffff79a7 */ /* 0x000fe20008100404 */
[----:B------:R-:W-:Y:S05]  /*8da0*/  @P1 BRA `(.L_x_44) ;  /* 0x0000000000041947 */ /* 0x000fea0003800000 */
[----:B-1----:R-:W-:Y:S01]  /*8db0*/  BPT.TRAP 0x1 ;  /* 0x000000040000795c */ /* 0x002fe20000300000 */
.L_x_44:
[----:B------:R-:W-:Y:S05]  /*8dc0*/  @!P0 BRA `(.L_x_45) ;  /* 0x0000000000048947 */ /* 0x000fea0003800000 */
[----:B-1----:R-:W-:Y:S01]  /*8dd0*/  BPT.TRAP 0x1 ;  /* 0x000000040000795c */ /* 0x002fe20000300000 */
.L_x_45:
[----:B------:R-:W-:-:S04]  /*8de0*/  UIADD3 UR4, UR6, 0x44868, URZ ;  /* 0x0004486806047890 */ /* 0x000fc8000fffe03f */
[----:B------:R-:W-:-:S09]  /*8df0*/  UPRMT UR4, URZ, 0x654, UR4 ;  /* 0x000006543f047896 */ /* 0x000fd20008000004 */
[----:B------:R-:W-:Y:S01]  /*8e00*/  SYNCS.ARRIVE.TRANS64.RED.A1T0 RZ, [UR4], RZ ;  /* 0x000000ffffff79a7 */ /* 0x000fe20008100404 */
[----:B------:R-:W-:Y:S05]  /*8e10*/  @P1 BRA `(.L_x_46) ;  /* 0x0000000000041947 */ /* 0x000fea0003800000 */
[----:B-1----:R-:W-:Y:S01]  /*8e20*/  BPT.TRAP 0x1 ;  /* 0x000000040000795c */ /* 0x002fe20000300000 */
.L_x_46:
[----:B------:R-:W-:-:S04]  /*8e30*/  ULOP3.LUT UR29, UR29, 0x2, URZ, 0xfc, !UPT ;  /* 0x000000021d1d7892 */ /* 0x000fc8000f8efc3f */
[----:B------:R-:W-:-:S06]  /*8e40*/  UISETP.NE.AND UP0, UPT, UR29, 0x3, UPT ;  /* 0x000000031d00788c */ /* 0x000fcc000bf05270 */
[----:B------:R-:W-:-:S13]  /*8e50*/  PLOP3.LUT P1, PT, PT, PT, UP0, 0x80, 0x0 ;  /* 0x000000000000781c */ /* 0x000fda0003f2f008 */
[----:B------:R-:W-:Y:S05]  /*8e60*/  @!P1 BRA `(.L_x_47) ;  /* 0x0000000000049947 */ /* 0x000fea0003800000 */
[----:B-1----:R-:W-:Y:S01]  /*8e70*/  BPT.TRAP 0x1 ;  /* 0x000000040000795c */ /* 0x002fe20000300000 */
.L_x_47:
[----:B------:R-:W-:Y:S01]  /*8e80*/  ULEA UR4, UR5, UR36, 0x3 ;  /* 0x0000002405047291 */ /* 0x000fe2000f8e183f */
[----:B------:R-:W-:-:S05]  /*8e90*/  IMAD.U32 R0, RZ, RZ, UR9 ;  /* 0x00000009ff007e24 */ /* 0x000fca000f8e00ff */
[----:B------:R-:W-:-:S04]  /*8ea0*/  SHF.L.U32 R0, R0, 0x1f, RZ ;  /* 0x0000001f00007819 */ /* 0x000fc800000006ff */
[----:B------:R-:W4:Y:S02]  /*8eb0*/  SYNCS.PHASECHK.TRANS64.TRYWAIT P0, [UR4+0x44890], R0 ;  /* 0x04489000ff0075a7 */ /* 0x000f240008000144 */
[----:B----4-:R-:W-:Y:S05]  /*8ec0*/  @!P0 BRA `(.L_x_48) ;  /* 0x0000005400448947 */ /* 0x010fea0003800000 */
.L_x_150:
[----:B------:R-:W-:Y:S05]  /*8ed0*/  @!P1 BRA `(.L_x_49) ;  /* 0x0000000000049947 */ /* 0x000fea0003800000 */
[----:B-1----:R-:W-:Y:S01]  /*8ee0*/  BPT.TRAP 0x1 ;  /* 0x000000040000795c */ /* 0x002fe20000300000 */
.L_x_49:
[----:B------:R-:W-:-:S04]  /*8ef0*/  UIADD3 UR5, UR5, 0x1, URZ ;  /* 0x0000000105057890 */ /* 0x000fc8000fffe03f */
[----:B------:R-:W-:-:S04]  /*8f00*/  UISETP.NE.AND UP0, UPT, UR5, 0x2, UPT ;  /* 0x000000020500788c */ /* 0x000fc8000bf05270 */
[----:B------:R-:W-:Y:S02]  /*8f10*/  USEL UR4, URZ, 0x1, UP0 ;  /* 0x000000013f047887 */ /* 0x000fe40008000000 */
[----:B------:R-:W-:Y:S02]  /*8f20*/  USEL UR5, UR5, URZ, UP0 ;  /* 0x0000003f05057287 */ /* 0x000fe40008000000 */
[----:B------:R-:W-:Y:S02]  /*8f30*/  ULOP3.LUT UR4, UR9, UR4, URZ, 0x3c, !UPT ;  /* 0x0000000409047292 */ /* 0x000fe4000f8e3c3f */
[----:B------:R-:W-:-:S04]  /*8f40*/  ULEA UR5, UR5, UR36, 0x3 ;  /* 0x0000002405057291 */ /* 0x000fc8000f8e183f */
[----:B----4-:R-:W-:-:S05]  /*8f50*/  IMAD.U32 R0, RZ, RZ, UR4 ;  /* 0x00000004ff007e24 */ /* 0x010fca000f8e00ff */
[----:B------:R-:W-:-:S04]  /*8f60*/  SHF.L.U32 R0, R0, 0x1f, RZ ;  /* 0x0000001f00007819 */ /* 0x000fc800000006ff */
[----:B------:R-:W4:Y:S02]  /*8f70*/  SYNCS.PHASECHK.TRANS64.TRYWAIT P0, [UR5+0x44890], R0 ;  /* 0x04489000ff0075a7 */ /* 0x000f240008000145 */
[----:B----4-:R-:W-:Y:S05]  /*8f80*/  @!P0 BRA `(.L_x_50) ;  /* 0x00000054002c8947 */ /* 0x010fea0003800000 */
.L_x_151:
[----:B------:R-:W-:Y:S01]  /*8f90*/  ULEA UR4, UR37, UR38, 0x1 ;  /* 0x0000002625047291 */ /* 0x000fe2000f8e083f */
[----:B--2---:R-:W-:Y:S01]  /*8fa0*/  IMAD.U32 R2, RZ, RZ, UR8 ;  /* 0x00000008ff027e24 */ /* 0x004fe2000f8e00ff */
[----:B----4-:R-:W-:Y:S02]  /*8fb0*/  MOV R0, RZ ;  /* 0x000000ff00007202 */ /* 0x010fe40000000f00 */
[----:B------:R-:W-:Y:S02]  /*8fc0*/  ULEA UR4, UR4, UR36, 0x3 ;  /* 0x0000002404047291 */ /* 0x000fe4000f8e183f */
[----:B------:R-:W-:Y:S02]  /*8fd0*/  SHF.L.U32 R2, R2, 0x1f, RZ ;  /* 0x0000001f02027819 */ /* 0x000fe400000006ff */
[----:B------:R-:W-:-:S05]  /*8fe0*/  LOP3.LUT P1, RZ, R0, 0x1bf, RZ, 0xc0, !PT ;  /* 0x000001bf00ff7812 */ /* 0x000fca000782c0ff */
[----:B------:R-:W2:Y:S02]  /*8ff0*/  SYNCS.PHASECHK.TRANS64.TRYWAIT P0, [UR4+0x448a0], R2 ;  /* 0x0448a002ff0075a7 */ /* 0x000ea40008000144 */
[----:B--2---:R-:W-:Y:S06]  /*9000*/  @!P0 BRA `(.L_x_51) ;  /* 0x0000005400248947 */ /* 0x004fec0003800000 */
.L_x_152:
[----:B------:R-:W-:Y:S05]  /*9010*/  @!P1 BRA `(.L_x_52) ;  /* 0x0000000000409947 */ /* 0x000fea0003800000 */
[----:B------:R-:W-:Y:S01]  /*9020*/  MOV R0, 0x0 ;  /* 0x0000000000007802 */ /* 0x000fe20000000f00 */
[----:B------:R-:W-:Y:S01]  /*9030*/  ULDC.64 UR4, c[0x4][0x70] ;  /* 0x01001c0000047ab9 */ /* 0x000fe20000000a00 */
[----:B------:R-:W-:Y:S01]  /*9040*/  ULDC.64 UR6, c[0x4][0x8] ;  /* 0x0100020000067ab9 */ /* 0x000fe20000000a00 */
[----:B------:R-:W-:Y:S01]  /*9050*/  IMAD.U32 R4, RZ, RZ, UR4 ;  /* 0x00000004ff047e24 */ /* 0x000fe2000f8e00ff */
[----:B--2---:R2:W4:Y:S01]  /*9060*/  LDC.64 R2, c[0x4][R0] ;  /* 0x0100000000027b82 */ /* 0x0045220000000a00 */
[----:B------:R-:W-:Y:S01]  /*9070*/  IMAD.U32 R5, RZ, RZ, UR5 ;  /* 0x00000005ff057e24 */ /* 0x000fe2000f8e00ff */
[----:B------:R-:W-:Y:S01]  /*9080*/  ULDC.64 UR4, c[0x4][0x78] ;  /* 0x01001e0000047ab9 */ /* 0x000fe20000000a00 */
[----:B------:R-:W-:Y:S02]  /*9090*/  IMAD.U32 R10, RZ, RZ, UR6 ;  /* 0x00000006ff0a7e24 */ /* 0x000fe4000f8e00ff */
[----:B------:R-:W-:Y:S02]  /*90a0*/  IMAD.U32 R6, RZ, RZ, UR4 ;  /* 0x00000004ff067e24 */ /* 0x000fe4000f8e00ff */
[----:B------:R-:W-:-:S02]  /*90b0*/  IMAD.U32 R7, RZ, RZ, UR5 ;  /* 0x00000005ff077e24 */ /* 0x000fc4000f8e00ff */
[----:B------:R-:W-:Y:S02]  /*90c0*/  IMAD.U32 R11, RZ, RZ, UR7 ;  /* 0x00000007ff0b7e24 */ /* 0x000fe4000f8e00ff */
[----:B------:R-:W-:Y:S02]  /*90d0*/  IMAD.MOV.U32 R8, RZ, RZ, 0x70 ;  /* 0x00000070ff087424 */ /* 0x000fe400078e00ff */
[----:B------:R-:W-:Y:S02]  /*90e0*/  IMAD.MOV.U32 R12, RZ, RZ, 0x1 ;  /* 0x00000001ff0c7424 */ /* 0x000fe400078e00ff */
[----:B--2---:R-:W-:-:S07]  /*90f0*/  IMAD.MOV.U32 R13, RZ, RZ, RZ ;  /* 0x000000ffff0d7224 */ /* 0x004fce00078e00ff */
[----:B------:R-:W-:-:S07]  /*9100*/  LEPC R20, `(.L_x_52) ;  /* 0x000000001014794e */ /* 0x000fce0000000000 */
[----:B-1-345:R-:W-:Y:S05]  /*9110*/  CALL.ABS.NOINC R2 ;  /* 0x0000000002007343 */ /* 0x03afea0003c00000 */
.L_x_52:
[----:B------:R-:W-:Y:S02]  /*9120*/  IMAD.U32 R16, RZ, RZ, UR36 ;  /* 0x00000024ff107e24 */ /* 0x000fe4000f8e00ff */
[----:B--2---:R-:W-:-:S04]  /*9130*/  IMAD.U32 R3, RZ, RZ, UR38 ;  /* 0x00000026ff037e24 */ /* 0x004fc8000f8e00ff */
[----:B------:R-:W-:-:S05]  /*9140*/  IMAD R16, R3, 0x4400, R16 ;  /* 0x0000440003107824 */ /* 0x000fca00078e0210 */
[----:B------:R-:W-:-:S13]  /*9150*/  LOP3.LUT P0, RZ, R16, 0x1b0, RZ, 0xc0, !PT ;  /* 0x000001b010ff7812 */ /* 0x000fda000780c0ff */
[----:B------:R-:W-:Y:S05]  /*9160*/  @!P0 BRA `(.L_x_53) ;  /* 0x0000000000408947 */ /* 0x000fea0003800000 */
[----:B------:R-:W-:Y:S01]  /*9170*/  MOV R0, 0x0 ;  /* 0x0000000000007802 */ /* 0x000fe20000000f00 */
[----:B------:R-:W-:Y:S01]  /*9180*/  ULDC.64 UR4, c[0x4][0x70] ;  /* 0x01001c0000047ab9 */ /* 0x000fe20000000a00 */
[----:B------:R-:W-:Y:S01]  /*9190*/  ULDC.64 UR6, c[0x4][0x78] ;  /* 0x01001e0000067ab9 */ /* 0x000fe20000000a00 */
[----:B------:R-:W-:Y:S01]  /*91a0*/  IMAD.U32 R4, RZ, RZ, UR4 ;  /* 0x00000004ff047e24 */ /* 0x000fe2000f8e00ff */
[----:B------:R2:W4:Y:S01]  /*91b0*/  LDC.64 R2, c[0x4][R0] ;  /* 0x0100000000027b82 */ /* 0x0005220000000a00 */
        /* <DEDUP_REMOVED lines=11> */
.L_x_53:
[----:B-1----:R-:W2:Y:S04]  /*9270*/  LDL.LU R32, [R1+0x1a4] ;  /* 0x0001a40001207983 */ /* 0x002ea80000300800 */
[----:B------:R-:W2:Y:S04]  /*9280*/  LDL.LU R17, [R1+0x1a0] ;  /* 0x0001a00001117983 */ /* 0x000ea80000300800 */
[----:B------:R-:W4:Y:S04]  /*9290*/  LDL.LU R34, [R1+0x19c] ;  /* 0x00019c0001227983 */ /* 0x000f280000300800 */
[----:B------:R-:W4:Y:S04]  /*92a0*/  LDL.LU R31, [R1+0x198] ;  /* 0x00019800011f7983 */ /* 0x000f280000300800 */
[----:B------:R-:W3:Y:S04]  /*92b0*/  LDL.LU R35, [R1+0x194] ;  /* 0x0001940001237983 */ /* 0x000ee80000300800 */
        /* <DEDUP_REMOVED lines=42> */
[----:B------:R-:W3:Y:S01]  /*9560*/  LDL.LU R19, [R1+0x1b8] ;  /* 0x0001b80001137983 */ /* 0x000ee20000300800 */
[----:B------:R-:W1:Y:S02]  /*9570*/  S2R R6, SR_TID.X ;  /* 0x0000000000067919 */ /* 0x000e640000002100 */
[----:B-1----:R-:W-:-:S02]  /*9580*/  IMAD.SHL.U32 R0, R6, 0x10, RZ ;  /* 0x0000001006007824 */ /* 0x002fc400078e00ff */
[----:B------:R-:W-:-:S03]  /*9590*/  IMAD.SHL.U32 R2, R6, 0x20, RZ ;  /* 0x0000002006027824 */ /* 0x000fc600078e00ff */
[----:B------:R-:W-:Y:S02]  /*95a0*/  LOP3.LUT R5, R0, 0x600, RZ, 0xc0, !PT ;  /* 0x0000060000057812 */ /* 0x000fe400078ec0ff */
[----:B------:R-:W-:Y:S02]  /*95b0*/  LOP3.LUT R0, R6, 0x7f, RZ, 0xc0, !PT ;  /* 0x0000007f06007812 */ /* 0x000fe400078ec0ff */
[----:B------:R-:W-:Y:S02]  /*95c0*/  SHF.R.U32.HI R4, RZ, 0x1, R6 ;  /* 0x00000001ff047819 */ /* 0x000fe40000011606 */
[----:B------:R-:W-:Y:S01]  /*95d0*/  LOP3.LUT R3, R2, 0xc0, RZ, 0xc0, !PT ;  /* 0x000000c002037812 */ /* 0x000fe200078ec0ff */
[----:B------:R-:W-:Y:S01]  /*95e0*/  VIADD R18, R0, 0x1f ;  /* 0x0000001f00127836 */ /* 0x000fe20000000000 */
[----:B------:R-:W-:Y:S02]  /*95f0*/  LOP3.LUT R5, R5, 0x20, R2, 0xf8, !PT ;  /* 0x0000002005057812 */ /* 0x000fe400078ef802 */
[----:B------:R-:W-:Y:S01]  /*9600*/  LOP3.LUT R3, R3, 0x8, R4, 0xf8, !PT ;  /* 0x0000000803037812 */ /* 0x000fe200078ef804 */
[----:B------:R-:W-:Y:S01]  /*9610*/  IMAD.SHL.U32 R4, R6, 0x4, RZ ;  /* 0x0000000406047824 */ /* 0x000fe200078e00ff */
[----:B------:R-:W-:-:S02]  /*9620*/  ISETP.GT.U32.AND P1, PT, R18, 0x3e, PT ;  /* 0x0000003e1200780c */ /* 0x000fc40003f24070 */
[----:B------:R-:W-:Y:S02]  /*9630*/  LOP3.LUT R2, R5, 0x100, R2, 0xf8, !PT ;  /* 0x0000010005027812 */ /* 0x000fe400078ef802 */
[----:B------:R-:W-:Y:S02]  /*9640*/  LOP3.LUT R3, R3, 0x18, R4, 0x78, !PT ;  /* 0x0000001803037812 */ /* 0x000fe400078e7804 */
[----:B------:R-:W-:Y:S02]  /*9650*/  LOP3.LUT P0, RZ, R6, 0x4, RZ, 0xc0, !PT ;  /* 0x0000000406ff7812 */ /* 0x000fe4000780c0ff */
[----:B------:R-:W-:Y:S02]  /*9660*/  LOP3.LUT R3, R2, R3, RZ, 0xfc, !PT ;  /* 0x0000000302037212 */ /* 0x000fe400078efcff */
[----:B--2---:R-:W-:Y:S01]  /*9670*/  F2FP.F16.F32.PACK_AB R32, R32, R17 ;  /* 0x000000112020723e */ /* 0x004fe200000000ff */
[----:B------:R-:W-:-:S05]  /*9680*/  IMAD.MOV.U32 R17, RZ, RZ, 0x10 ;  /* 0x00000010ff117424 */ /* 0x000fca00078e00ff */
[----:B------:R-:W-:Y:S02]  /*9690*/  SEL R17, R17, 0xfffffff0, !P0 ;  /* 0xfffffff011117807 */ /* 0x000fe40004000000 */
[----:B----4-:R-:W-:Y:S02]  /*96a0*/  F2FP.F16.F32.PACK_AB R31, R34, R31 ;  /* 0x0000001f221f723e */ /* 0x010fe400000000ff */
[----:B---3--:R-:W-:Y:S02]  /*96b0*/  F2FP.F16.F32.PACK_AB R30, R35, R30 ;  /* 0x0000001e231e723e */ /* 0x008fe400000000ff */
[----:B------:R-:W-:Y:S01]  /*96c0*/  F2FP.F16.F32.PACK_AB R34, R22, R21 ;  /* 0x000000151622723e */ /* 0x000fe200000000ff */
[----:B------:R-:W-:Y:S01]  /*96d0*/  IMAD R22, R3, 0x2, R16 ;  /* 0x0000000203167824 */ /* 0x000fe200078e0210 */
        /* <DEDUP_REMOVED lines=19> */
[----:B------:R-:W-:Y:S01]  /*9810*/  F2FP.F16.F32.PACK_AB R35, R20, R19 ;  /* 0x000000131423723e */ /* 0x000fe200000000ff */
[----:B------:R-:W-:Y:S06]  /*9820*/  @P1 BRA `(.L_x_54) ;  /* 0x0000000000041947 */ /* 0x000fec0003800000 */
[----:B------:R-:W-:-:S04]  /*9830*/  DEPBAR.LE SB0, 0x1 ;  /* 0x000080400000791a */ /* 0x000fc80000000000 */
.L_x_54:
[----:B------:R-:W-:Y:S05]  /*9840*/  WARPSYNC.ALL ;  /* 0x0000000000007948 */ /* 0x000fea0003800000 */
[----:B------:R-:W-:Y:S01]  /*9850*/  BAR.SYNC.DEFER_BLOCKING 0x1, 0x80 ;  /* 0x0042000000007b1d */ /* 0x000fe20000010000 */
[----:B------:R-:W-:-:S05]  /*9860*/  IMAD R0, R17, 0x2, R22 ;  /* 0x0000000211007824 */ /* 0x000fca00078e0216 */
[----:B------:R-:W-:Y:S01]  /*9870*/  BSSY B0, `(.L_x_55) ;  /* 0x0000016000007945 */ /* 0x000fe20003800000 */
[----:B------:R1:W-:Y:S04]  /*9880*/  STSM.16.M88.4 [R22], R4 ;  /* 0x0000000416007844 */ /* 0x0003e80000000200 */
[----:B------:R1:W-:Y:S01]  /*9890*/  STSM.16.M88.4 [R0], R8 ;  /* 0x0000000800007844 */ /* 0x0003e20000000200 */
[----:B------:R-:W-:Y:S01]  /*98a0*/  @!PT LDS RZ, [RZ] ;  /* 0x00000000fffff984 */ /* 0x000fe20000000800 */
[----:B------:R-:W-:Y:S01]  /*98b0*/  @!PT LDS RZ, [RZ] ;  /* 0x00000000fffff984 */ /* 0x000fe20000000800 */
[----:B------:R-:W-:Y:S01]  /*98c0*/  @!PT LDS RZ, [RZ] ;  /* 0x00000000fffff984 */ /* 0x000fe20000000800 */
[----:B------:R-:W-:Y:S01]  /*98d0*/  @!PT LDS RZ, [RZ] ;  /* 0x00000000fffff984 */ /* 0x000fe20000000800 */
[----:B------:R2:W-:Y:S06]  /*98e0*/  MEMBAR.ALL.CTA ;  /* 0x0000000000007992 */ /* 0x0005ec0000008000 */
[----:B--2---:R-:W2:Y:S02]  /*98f0*/  FENCE.VIEW.ASYNC.S ;  /* 0x00000000000073c6 */ /* 0x004ea40000000000 */
[----:B--2---:R-:W-:Y:S06]  /*9900*/  BAR.SYNC.DEFER_BLOCKING 0x1, 0x80 ;  /* 0x0042000000007b1d */ /* 0x004fec0000010000 */
[----:B------:R-:W-:Y:S05]  /*9910*/  @P1 BRA `(.L_x_56) ;  /* 0x00000000002c1947 */ /* 0x000fea0003800000 */
[----:B------:R-:W-:Y:S01]  /*9920*/  S2UR UR12, SR_CTAID.Z ;  /* 0x00000000000c79c3 */ /* 0x000fe20000002700 */
[----:B------:R-:W-:Y:S01]  /*9930*/  ULDC.64 UR4, c[0x0][0x198] ;  /* 0x0000660000047ab9 */ /* 0x000fe20000000a00 */
[----:B------:R-:W-:Y:S01]  /*9940*/  R2UR UR8, R16 ;  /* 0x00000000100872ca */ /* 0x000fe200000e0000 */
[----:B------:R-:W-:Y:S02]  /*9950*/  UIADD3 UR4, UP0, UR4, 0x9f0, URZ ;  /* 0x000009f004047890 */ /* 0x000fe4000ff1e03f */
[----:B------:R-:W-:Y:S02]  /*9960*/  USHF.L.U32 UR10, UR39, 0x6, URZ ;  /* 0x00000006270a7899 */ /* 0x000fe4000800063f */
[----:B------:R-:W-:Y:S01]  /*9970*/  UIADD3.X UR5, URZ, UR5, URZ, UP0, !UPT ;  /* 0x000000053f057290 */ /* 0x000fe200087fe43f */
[----:B------:R-:W2:Y:S01]  /*9980*/  S2UR UR11, SR_CTAID.Y ;  /* 0x00000000000b79c3 */ /* 0x000ea20000002600 */
[----:B------:R-:W-:-:S07]  /*9990*/  UMOV UR9, URZ ;  /* 0x0000003f00097c82 */ /* 0x000fce0008000000 */
[----:B--2---:R2:W-:Y:S01]  /*99a0*/  UTMASTG.4D [UR8], [UR4] ;  /* 0x00000008040073b5 */ /* 0x0045e20008018000 */
[----:B------:R0:W-:Y:S01]  /*99b0*/  UTMACMDFLUSH ;  /* 0x00000000000079b7 */ /* 0x0001e20000000000 */
[----:B--2---:R-:W-:-:S04]  /*99c0*/  DEPBAR.LE SB0, 0x1 ;  /* 0x000080400000791a */ /* 0x004fc80000000000 */
.L_x_56:
[----:B------:R-:W-:Y:S05]  /*99d0*/  BSYNC B0 ;  /* 0x0000000000007941 */ /* 0x000fea0003800000 */
.L_x_55:
[----:B------:R-:W-:Y:S06]  /*99e0*/  BAR.SYNC.DEFER_BLOCKING 0x1, 0x80 ;  /* 0x0042000000007b1d */ /* 0x000fec0000010000 */
[----:B------:R-:W-:Y:S01]  /*99f0*/  BSSY B0, `(.L_x_57) ;  /* 0x0000017000007945 */ /* 0x000fe20003800000 */
[----:B------:R2:W-:Y:S04]  /*9a00*/  STSM.16.M88.4 [R22+0x1000], R12 ;  /* 0x0010000c16007844 */ /* 0x0005e80000000200 */
[----:B------:R2:W-:Y:S01]  /*9a10*/  STSM.16.M88.4 [R0+0x1000], R24 ;  /* 0x0010001800007844 */ /* 0x0005e20000000200 */
[----:B------:R-:W-:Y:S01]  /*9a20*/  @!PT LDS RZ, [RZ] ;  /* 0x00000000fffff984 */ /* 0x000fe20000000800 */
[----:B------:R-:W-:Y:S01]  /*9a30*/  @!PT LDS RZ, [RZ] ;  /* 0x00000000fffff984 */ /* 0x000fe20000000800 */
[----:B------:R-:W-:Y:S01]  /*9a40*/  @!PT LDS RZ, [RZ] ;  /* 0x00000000fffff984 */ /* 0x000fe20000000800 */
[----:B------:R-:W-:Y:S01]  /*9a50*/  @!PT LDS RZ, [RZ] ;  /* 0x00000000fffff984 */ /* 0x000fe20000000800 */
[----:B------:R3:W-:Y:S06]  /*9a60*/  MEMBAR.ALL.CTA ;  /* 0x0000000000007992 */ /* 0x0007ec0000008000 */
[----:B---3--:R-:W3:Y:S02]  /*9a70*/  FENCE.VIEW.ASYNC.S ;  /* 0x00000000000073c6 */ /* 0x008ee40000000000 */
[----:B---3--:R-:W-:Y:S06]  /*9a80*/  BAR.SYNC.DEFER_BLOCKING 0x1, 0x80 ;  /* 0x0042000000007b1d */ /* 0x008fec0000010000 */
[----:B------:R-:W-:Y:S05]  /*9a90*/  @P1 BRA `(.L_x_58) ;  /* 0x0000000000301947 */ /* 0x000fea0003800000 */
[----:B------:R-:W-:Y:S01]  /*9aa0*/  S2UR UR12, SR_CTAID.Z ;  /* 0x00000000000c79c3 */ /* 0x000fe20000002700 */
[----:B------:R-:W-:Y:S01]  /*9ab0*/  R2UR UR8, R16 ;  /* 0x00000000100872ca */ /* 0x000fe200000e0000 */
[----:B------:R-:W-:Y:S01]  /*9ac0*/  ULDC.64 UR4, c[0x0][0x198] ;  /* 0x0000660000047ab9 */ /* 0x000fe20000000a00 */
[----:B------:R-:W-:Y:S02]  /*9ad0*/  USHF.L.U32 UR10, UR39, 0x6, URZ ;  /* 0x00000006270a7899 */ /* 0x000fe4000800063f */
[----:B------:R-:W-:Y:S01]  /*9ae0*/  UIADD3 UR4, UP0, UR4, 0x9f0, URZ ;  /* 0x000009f004047890 */ /* 0x000fe2000ff1e03f */
[----:B------:R-:W-:Y:S02]  /*9af0*/  UMOV UR9, 0x20 ;  /* 0x0000002000097882 */ /* 0x000fe40000000000 */
[----:B------:R-:W3:Y:S01]  /*9b00*/  S2UR UR11, SR_CTAID.Y ;  /* 0x00000000000b79c3 */ /* 0x000ee20000002600 */
[----:B------:R-:W-:-:S05]  /*9b10*/  UIADD3.X UR5, URZ, UR5, URZ, UP0, !UPT ;  /* 0x000000053f057290 */ /* 0x000fca00087fe43f */
[----:B------:R-:W-:-:S09]  /*9b20*/  UIADD3 UR8, UR8, 0x1000, URZ ;  /* 0x0000100008087890 */ /* 0x000fd2000fffe03f */
[----:B---3--:R3:W-:Y:S01]  /*9b30*/  UTMASTG.4D [UR8], [UR4] ;  /* 0x00000008040073b5 */ /* 0x0087e20008018000 */
[----:B------:R0:W-:Y:S01]  /*9b40*/  UTMACMDFLUSH ;  /* 0x00000000000079b7 */ /* 0x0001e20000000000 */
[----:B---3--:R-:W-:-:S04]  /*9b50*/  DEPBAR.LE SB0, 0x1 ;  /* 0x000080400000791a */ /* 0x008fc80000000000 */
.L_x_58:
[----:B------:R-:W-:Y:S05]  /*9b60*/  BSYNC B0 ;  /* 0x0000000000007941 */ /* 0x000fea0003800000 */
.L_x_57:
[----:B------:R-:W-:Y:S01]  /*9b70*/  BAR.SYNC.DEFER_BLOCKING 0x1, 0x80 ;  /* 0x0042000000007b1d */ /* 0x000fe20000010000 */
[----:B------:R-:W-:-:S04]  /*9b80*/  MOV R2, RZ ;  /* 0x000000ff00027202 */ /* 0x000fc80000000f00 */
[----:B------:R-:W-:Y:S01]  /*9b90*/  LOP3.LUT P0, RZ, R2, 0x1bf, RZ, 0xc0, !PT ;  /* 0x000001bf02ff7812 */ /* 0x000fe2000780c0ff */
        /* <DEDUP_REMOVED lines=8> */
[----:B----4-:R-:W4:Y:S02]  /*9c20*/  FENCE.VIEW.ASYNC.S ;  /* 0x00000000000073c6 */ /* 0x010f240000000000 */
[----:B----4-:R-:W-:Y:S06]  /*9c30*/  BAR.SYNC.DEFER_BLOCKING 0x1, 0x80 ;  /* 0x0042000000007b1d */ /* 0x010fec0000010000 */
[----:B------:R-:W-:Y:S05]  /*9c40*/  @P1 BRA `(.L_x_60) ;  /* 0x0000000000281947 */ /* 0x000fea0003800000 */
[----:B------:R-:W-:Y:S01]  /*9c50*/  S2UR UR12, SR_CTAID.Z ;  /* 0x00000000000c79c3 */ /* 0x000fe20000002700 */
[----:B------:R-:W-:Y:S01]  /*9c60*/  ULDC.64 UR4, c[0x0][0x198] ;  /* 0x0000660000047ab9 */ /* 0x000fe20000000a00 */
[----:B------:R-:W-:Y:S01]  /*9c70*/  R2UR UR8, R16 ;  /* 0x00000000100872ca */ /* 0x000fe200000e0000 */
[----:B------:R-:W-:Y:S02]  /*9c80*/  UIADD3 UR4, UP0, UR4, 0x9f0, URZ ;  /* 0x000009f004047890 */ /* 0x000fe4000ff1e03f */
[----:B------:R-:W-:Y:S02]  /*9c90*/  USHF.L.U32 UR10, UR39, 0x6, URZ ;  /* 0x00000006270a7899 */ /* 0x000fe4000800063f */
[----:B------:R-:W-:Y:S01]  /*9ca0*/  UIADD3.X UR5, URZ, UR5, URZ, UP0, !UPT ;  /* 0x000000053f057290 */ /* 0x000fe200087fe43f */
[----:B------:R-:W4:Y:S01]  /*9cb0*/  S2UR UR11, SR_CTAID.Y ;  /* 0x00000000000b79c3 */ /* 0x000f220000002600 */
[----:B------:R-:W-:-:S07]  /*9cc0*/  UMOV UR9, 0x40 ;  /* 0x0000004000097882 */ /* 0x000fce0000000000 */
[----:B----4-:R4:W-:Y:S02]  /*9cd0*/  UTMASTG.4D [UR8], [UR4] ;  /* 0x00000008040073b5 */ /* 0x0109e40008018000 */
[----:B----4-:R0:W-:Y:S02]  /*9ce0*/  UTMACMDFLUSH ;  /* 0x00000000000079b7 */ /* 0x0101e40000000000 */
.L_x_60:
[----:B------:R-:W-:Y:S05]  /*9cf0*/  BSYNC B0 ;  /* 0x0000000000007941 */ /* 0x000fea0003800000 */
.L_x_59:
[----:B------:R-:W-:Y:S05]  /*9d00*/  @!P0 BRA `(.L_x_61) ;  /* 0x0000000000408947 */ /* 0x000fea0003800000 */
[----:B-123--:R-:W-:Y:S01]  /*9d10*/  MOV R0, 0x0 ;  /* 0x0000000000007802 */ /* 0x00efe20000000f00 */
[----:B------:R-:W-:Y:S01]  /*9d20*/  ULDC.64 UR4, c[0x4][0x70] ;  /* 0x01001c0000047ab9 */ /* 0x000fe20000000a00 */
[----:B------:R-:W-:Y:S01]  /*9d30*/  ULDC.64 UR6, c[0x4][0x8] ;  /* 0x0100020000067ab9 */ /* 0x000fe20000000a00 */
[----:B------:R-:W-:Y:S01]  /*9d40*/  IMAD.U32 R4, RZ, RZ, UR4 ;  /* 0x00000004ff047e24 */ /* 0x000fe2000f8e00ff */
[----:B------:R1:W2:Y:S01]  /*9d50*/  LDC.64 R2, c[0x4][R0] ;  /* 0x0100000000027b82 */ /* 0x0002a20000000a00 */
        /* <DEDUP_REMOVED lines=8> */
[----:B-1----:R-:W-:-:S07]  /*9de0*/  IMAD.MOV.U32 R13, RZ, RZ, RZ ;  /* 0x000000ffff0d7224 */ /* 0x002fce00078e00ff */
[----:B------:R-:W-:-:S07]  /*9df0*/  LEPC R20, `(.L_x_61) ;  /* 0x000000001014794e */ /* 0x000fce0000000000 */
[----:B--2--5:R-:W-:Y:S05]  /*9e00*/  CALL.ABS.NOINC R2 ;  /* 0x0000000002007343 */ /* 0x024fea0003c00000 */
.L_x_61:
[----:B-123--:R-:W-:-:S05]  /*9e10*/  VIADD R0, R16, 0x2200 ;  /* 0x0000220010007836 */ /* 0x00efca0000000000 */
[----:B------:R-:W-:-:S13]  /*9e20*/  LOP3.LUT P0, RZ, R0, 0x1b0, RZ, 0xc0, !PT ;  /* 0x000001b000ff7812 */ /* 0x000fda000780c0ff */
[----:B------:R-:W-:Y:S05]  /*9e30*/  @!P0 BRA `(.L_x_62) ;  /* 0x0000000000408947 */ /* 0x000fea0003800000 */
[----:B------:R-:W-:Y:S01]  /*9e40*/  MOV R0, 0x0 ;  /* 0x0000000000007802 */ /* 0x000fe20000000f00 */
        /* <DEDUP_REMOVED lines=15> */
.L_x_62:
[----:B------:R-:W-:Y:S01]  /*9f40*/  ISETP.GT.U32.AND P6, PT, R18, 0x3e, PT ;  /* 0x0000003e1200780c */ /* 0x000fe20003fc4070 */
[----:B------:R-:W-:Y:S01]  /*9f50*/  VIADD R0, R22, 0x2200 ;  /* 0x0000220016007836 */ /* 0x000fe20000000000 */
[----:B-----5:R-:W-:Y:S02]  /*9f60*/  F2FP.F16.F32.PACK_AB R152, R153, R152 ;  /* 0x000000989998723e */ /* 0x020fe400000000ff */
[----:B------:R-:W-:Y:S01]  /*9f70*/  F2FP.F16.F32.PACK_AB R160, R161, R160 ;  /* 0x000000a0a1a0723e */ /* 0x000fe200000000ff */
[----:B------:R-:W-:Y:S01]  /*9f80*/  IMAD R0, R17, 0x2, R0 ;  /* 0x0000000211007824 */ /* 0x000fe200078e0200 */
        /* <DEDUP_REMOVED lines=22> */
[----:B------:R-:W-:Y:S01]  /*a0f0*/  F2FP.F16.F32.PACK_AB R195, R199, R198 ;  /* 0x000000c6c7c3723e */ /* 0x000fe200000000ff */
[----:B------:R-:W-:Y:S06]  /*a100*/  @P6 BRA `(.L_x_63) ;  /* 0x0000000000046947 */ /* 0x000fec0003800000 */
[----:B------:R-:W-:-:S04]  /*a110*/  DEPBAR.LE SB0, 0x1 ;  /* 0x000080400000791a */ /* 0x000fc80000000000 */
.L_x_63:
[----:B------:R-:W-:Y:S05]  /*a120*/  WARPSYNC.ALL ;  /* 0x0000000000007948 */ /* 0x000fea0003800000 */
        /* <DEDUP_REMOVED lines=13> */
[----:B------:R-:W-:Y:S01]  /*a200*/  R2UR UR8, R16 ;  /* 0x00000000100872ca */ /* 0x000fe200000e0000 */
[----:B------:R-:W-:Y:S01]  /*a210*/  ULDC.64 UR4, c[0x0][0x198] ;  /* 0x0000660000047ab9 */ /* 0x000fe20000000a00 */
[----:B------:R-:W-:Y:S02]  /*a220*/  USHF.L.U32 UR10, UR39, 0x6, URZ ;  /* 0x00000006270a7899 */ /* 0x000fe4000800063f */
[----:B------:R-:W-:Y:S01]  /*a230*/  UIADD3 UR4, UP0, UR4, 0xcf0, URZ ;  /* 0x00000cf004047890 */ /* 0x000fe2000ff1e03f */
[----:B------:R-:W-:Y:S02]  /*a240*/  UMOV UR9, URZ ;  /* 0x0000003f00097c82 */ /* 0x000fe40008000000 */
[----:B------:R-:W2:Y:S01]  /*a250*/  S2UR UR11, SR_CTAID.Y ;  /* 0x00000000000b79c3 */ /* 0x000ea20000002600 */
[----:B------:R-:W-:-:S05]  /*a260*/  UIADD3.X UR5, URZ, UR5, URZ, UP0, !UPT ;  /* 0x000000053f057290 */ /* 0x000fca00087fe43f */
[----:B------:R-:W-:-:S09]  /*a270*/  UIADD3 UR8, UR8, 0x2200, URZ ;  /* 0x0000220008087890 */ /* 0x000fd2000fffe03f */
[----:B--2---:R2:W-:Y:S01]  /*a280*/  UTMASTG.4D [UR8], [UR4] ;  /* 0x00000008040073b5 */ /* 0x0045e20008018000 */
[----:B------:R0:W-:Y:S01]  /*a290*/  UTMACMDFLUSH ;  /* 0x00000000000079b7 */ /* 0x0001e20000000000 */
[----:B--2---:R-:W-:-:S04]  /*a2a0*/  DEPBAR.LE SB0, 0x1 ;  /* 0x000080400000791a */ /* 0x004fc80000000000 */
.L_x_65:
[----:B------:R-:W-:Y:S05]  /*a2b0*/  BSYNC B0 ;  /* 0x0000000000007941 */ /* 0x000fea0003800000 */
.L_x_64:
        /* <DEDUP_REMOVED lines=24> */
.L_x_67:
[----:B------:R-:W-:Y:S05]  /*a440*/  BSYNC B0 ;  /* 0x0000000000007941 */ /* 0x000fea0003800000 */
.L_x_66:
[----:B------:R-:W-:Y:S06]  /*a450*/  BAR.SYNC.DEFER_BLOCKING 0x1, 0x80 ;  /* 0x0042000000007b1d */ /* 0x000fec0000010000 */
[----:B------:R-:W-:Y:S01]  /*a460*/  BSSY B0, `(.L_x_68) ;  /* 0x0000016000007945 */ /* 0x000fe20003800000 */
[----:B------:R3:W-:Y:S04]  /*a470*/  STSM.16.M88.4 [R22+0x2200], R184 ;  /* 0x002200b816007844 */ /* 0x0007e80000000200 */
        /* <DEDUP_REMOVED lines=10> */
[----:B------:R-:W-:Y:S01]  /*a520*/  R2UR UR8, R16 ;  /* 0x00000000100872ca */ /* 0x000fe200000e0000 */
[----:B------:R-:W-:Y:S01]  /*a530*/  ULDC.64 UR4, c[0x0][0x198] ;  /* 0x0000660000047ab9 */ /* 0x000fe20000000a00 */
[----:B------:R-:W-:Y:S02]  /*a540*/  USHF.L.U32 UR10, UR39, 0x6, URZ ;  /* 0x00000006270a7899 */ /* 0x000fe4000800063f */
[----:B------:R-:W-:Y:S01]  /*a550*/  UIADD3 UR4, UP0, UR4, 0xcf0, URZ ;  /* 0x00000cf004047890 */ /* 0x000fe2000ff1e03f */
[----:B------:R-:W-:Y:S02]  /*a560*/  UMOV UR9, 0x40 ;  /* 0x0000004000097882 */ /* 0x000fe40000000000 */
[----:B------:R-:W4:Y:S01]  /*a570*/  S2UR UR11, SR_CTAID.Y ;  /* 0x00000000000b79c3 */ /* 0x000f220000002600 */
[----:B------:R-:W-:-:S05]  /*a580*/  UIADD3.X UR5, URZ, UR5, URZ, UP0, !UPT ;  /* 0x000000053f057290 */ /* 0x000fca00087fe43f */
[----:B------:R-:W-:-:S09]  /*a590*/  UIADD3 UR8, UR8, 0x2200, URZ ;  /* 0x0000220008087890 */ /* 0x000fd2000fffe03f */
[----:B----4-:R4:W-:Y:S02]  /*a5a0*/  UTMASTG.4D [UR8], [UR4] ;  /* 0x00000008040073b5 */ /* 0x0109e40008018000 */
[----:B----4-:R0:W-:Y:S02]  /*a5b0*/  UTMACMDFLUSH ;  /* 0x00000000000079b7 */ /* 0x0101e40000000000 */
.L_x_69:
[----:B------:R-:W-:Y:S05]  /*a5c0*/  BSYNC B0 ;  /* 0x0000000000007941 */ /* 0x000fea0003800000 */
.L_x_68:
[----:B------:R-:W-:Y:S01]  /*a5d0*/  ULOP3.LUT UR38, UR38, 0x1, URZ, 0xc, !UPT ;  /* 0x0000000126267892 */ /* 0x000fe2000f8e0c3f */
[----:B------:R-:W-:-:S04]  /*a5e0*/  DEPBAR.LE SB0, 0x0 ;  /* 0x000080000000791a */ /* 0x000fc80000000000 */
[----:B------:R-:W-:Y:S01]  /*a5f0*/  ULEA UR37, UR37, UR38, 0x1 ;  /* 0x0000002625257291 */ /* 0x000fe2000f8e083f */
[----:B------:R-:W-:-:S04]  /*a600*/  DEPBAR.LE SB0, 0x0 ;  /* 0x000080000000791a */ /* 0x000fc80000000000 */
[----:B------:R-:W-:-:S09]  /*a610*/  ULEA UR37, UR37, UR36, 0x3 ;  /* 0x0000002425257291 */ /* 0x000fd2000f8e183f */
[----:B------:R-:W-:Y:S01]  /*a620*/  SYNCS.ARRIVE.TRANS64.A1T0 RZ, [UR37+0x448a0], RZ ;  /* 0x0448a0ffffff79a7 */ /* 0x000fe20008100025 */
[----:B------:R-:W-:Y:S05]  /*a630*/  EXIT ;  /* 0x000000000000794d */ /* 0x000fea0003800000 */
.L_x_6:
[----:B------:R-:W-:-:S08]  /*a640*/  NOP ;  /* 0x0000000000007918 */ /* 0x000fd00000000000 */
[----:B------:R-:W1:-:S00]  /*a650*/  USETMAXREG.DEALLOC.CTAPOOL 0x18 ;  /* 0x00000018000079c8 */ /* 0x000e4000080e0500 */
[----:B------:R-:W-:-:S13]  /*a660*/  PLOP3.LUT P0, PT, PT, PT, UP0, 0x80, 0x0 ;  /* 0x000000000000781c */ /* 0x000fda0003f0f008 */
[----:B-1----:R-:W-:Y:S05]  /*a670*/  @!P0 BRA `(.L_x_70) ;  /* 0x0000001400948947 */ /* 0x002fea0003800000 */
[----:B------:R-:W-:-:S13]  /*a680*/  ISETP.NE.AND P0, PT, RZ, UR4, PT ;  /* 0x00000004ff007c0c */ /* 0x000fda000bf05270 */
[----:B------:R-:W-:Y:S05]  /*a690*/  @P0 EXIT ;  /* 0x000000000000094d */ /* 0x000fea0003800000 */
[----:B------:R-:W1:Y:S01]  /*a6a0*/  LDC R0, c[0x0][0x288] ;  /* 0x0000a200ff007b82 */ /* 0x000e620000000800 */
[----:B------:R-:W-:Y:S01]  /*a6b0*/  ELECT P0, URZ, PT ;  /* 0x00000000003f782f */ /* 0x000fe20003800000 */
[----:B------:R-:W-:Y:S01]  /*a6c0*/  UMOV UR21, URZ ;  /* 0x0000003f00157c82 */ /* 0x000fe20008000000 */
[----:B-1----:R-:W-:-:S13]  /*a6d0*/  ISETP.GE.AND P1, PT, R0, 0x80, PT ;  /* 0x000000800000780c */ /* 0x002fda0003f26270 */
[----:B------:R-:W-:Y:S05]  /*a6e0*/  @!P1 BRA `(.L_x_71) ;  /* 0x0000001400349947 */ /* 0x000fea0003800000 */
[----:B------:R-:W1:Y:S01]  /*a6f0*/  S2UR UR14, SR_CTAID.X ;  /* 0x00000000000e79c3 */ /* 0x000e620000002500 */
[----:B------:R-:W-:Y:S01]  /*a700*/  SHF.R.U32.HI R0, RZ, 0x7, R0 ;  /* 0x00000007ff007819 */ /* 0x000fe20000011600 */
[----:B------:R-:W-:Y:S01]  /*a710*/  IMAD.MOV.U32 R3, RZ, RZ, 0x1 ;  /* 0x00000001ff037424 */ /* 0x000fe200078e00ff */
[----:B------:R-:W-:Y:S01]  /*a720*/  ULOP3.LUT UR22, UR29, 0x1, URZ, 0xfc, !UPT ;  /* 0x000000011d167892 */ /* 0x000fe2000f8efc3f */
[----:B------:R-:W-:Y:S01]  /*a730*/  IMAD.MOV.U32 R2, RZ, RZ, RZ ;  /* 0x000000ffff027224 */ /* 0x000fe200078e00ff */
[----:B------:R-:W-:Y:S01]  /*a740*/  ULDC.64 UR30, c[0x0][0x198] ;  /* 0x00006600001e7ab9 */ /* 0x000fe20000000a00 */
[----:B------:R-:W-:Y:S01]  /*a750*/  UMOV UR7, URZ ;  /* 0x0000003f00077c82 */ /* 0x000fe20008000000 */
[----:B------:R-:W-:Y:S01]  /*a760*/  UMOV UR21, URZ ;  /* 0x0000003f00157c82 */ /* 0x000fe20008000000 */
[----:B------:R-:W2:Y:S01]  /*a770*/  S2UR UR59, SR_CTAID.Y ;  /* 0x00000000003b79c3 */ /* 0x000ea20000002600 */
[----:B------:R-:W-:-:S07]  /*a780*/  UMOV UR13, URZ ;  /* 0x0000003f000d7c82 */ /* 0x000fce0008000000 */
[----:B------:R-:W3:Y:S01]  /*a790*/  S2UR UR60, SR_CTAID.Z ;  /* 0x00000000003c79c3 */ /* 0x000ee20000002700 */
[----:B-1----:R-:W-:-:S12]  /*a7a0*/  USHF.L.U32 UR14, UR14, 0x7, URZ ;  /* 0x000000070e0e7899 */ /* 0x002fd8000800063f */
.L_x_82:
[----:B------:R-:W-:-:S13]  /*a7b0*/  ISETP.GE.AND P1, PT, R0, 0x1, PT ;  /* 0x000000010000780c */ /* 0x000fda0003f26270 */
[----:B------:R-:W-:Y:S05]  /*a7c0*/  @!P1 BRA `(.L_x_72) ;  /* 0x0000000000249947 */ /* 0x000fea0003800000 */
[----:B------:R-:W-:-:S06]  /*a7d0*/  USHF.L.U32 UR4, UR7, 0x7, URZ ;  /* 0x0000000707047899 */ /* 0x000fcc000800063f */
[----:B------:R-:W-:-:S07]  /*a7e0*/  IMAD.U32 R4, RZ, RZ, UR4 ;  /* 0x00000004ff047e24 */ /* 0x000fce000f8e00ff */
.L_x_73:
[----:B------:R-:W-:-:S05]  /*a7f0*/  VIADD R4, R4, 0x80 ;  /* 0x0000008004047836 */ /* 0x000fca0000000000 */
[----:B------:R-:W-:-:S13]  /*a800*/  ISETP.LT.AND P1, PT, R4, UR14, PT ;  /* 0x0000000e04007c0c */ /* 0x000fda000bf21270 */
[----:B------:R-:W-:Y:S05]  /*a810*/  @!P1 BRA `(.L_x_72) ;  /* 0x0000000000109947 */ /* 0x000fea0003800000 */
[C---:B------:R-:W-:Y:S01]  /*a820*/  ISETP.GT.AND P1, PT, R0.reuse, 0x1, PT ;  /* 0x000000010000780c */ /* 0x040fe20003f24270 */
[----:B------:R-:W-:Y:S01]  /*a830*/  UIADD3 UR7, UR7, 0x1, URZ ;  /* 0x0000000107077890 */ /* 0x000fe2000fffe03f */
[----:B------:R-:W-:-:S11]  /*a840*/  VIADD R0, R0, 0xffffffff ;  /* 0xffffffff00007836 */ /* 0x000fd60000000000 */
[----:B------:R-:W-:Y:S05]  /*a850*/  @P1 BRA `(.L_x_73) ;  /* 0xfffffffc00e41947 */ /* 0x000fea000383ffff */
.L_x_72:
[----:B------:R-:W-:-:S13]  /*a860*/  ISETP.NE.AND P1, PT, R0, RZ, PT ;  /* 0x000000ff0000720c */ /* 0x000fda0003f25270 */
[----:B------:R-:W-:Y:S05]  /*a870*/  @!P1 BRA `(.L_x_71) ;  /* 0x0000001000d09947 */ /* 0x000fea0003800000 */
[----:B------:R-:W-:-:S06]  /*a880*/  UISETP.NE.AND UP0, UPT, UR22, 0x3, UPT ;  /* 0x000000031600788c */ /* 0x000fcc000bf05270 */
[----:B------:R-:W-:-:S13]  /*a890*/  PLOP3.LUT P3, PT, PT, PT, UP0, 0x80, 0x0 ;  /* 0x000000000000781c */ /* 0x000fda0003f6f008 */
[----:B------:R-:W-:Y:S05]  /*a8a0*/  @!P3 BRA `(.L_x_74) ;  /* 0x000000000004b947 */ /* 0x000fea0003800000 */
[----:B--23--:R-:W-:Y:S01]  /*a8b0*/  BPT.TRAP 0x1 ;  /* 0x000000040000795c */ /* 0x00cfe20000300000 */
.L_x_74:
[----:B------:R-:W1:Y:S01]  /*a8c0*/  S2UR UR5, SR_CgaCtaId ;  /* 0x00000000000579c3 */ /* 0x000e620000008800 */
[----:B------:R-:W-:Y:S01]  /*a8d0*/  UMOV UR15, 0x400 ;  /* 0x00000400000f7882 */ /* 0x000fe20000000000 */
[----:B------:R-:W-:Y:S02]  /*a8e0*/  SHF.L.U32 R4, R2, 0x1f, RZ ;  /* 0x0000001f02047819 */ /* 0x000fe400000006ff */
[----:B------:R-:W-:Y:S01]  /*a8f0*/  LOP3.LUT P2, RZ, R3, 0xff, RZ, 0xc0, !PT ;  /* 0x000000ff03ff7812 */ /* 0x000fe2000784c0ff */
[----:B-1----:R-:W-:-:S04]  /*a900*/  ULEA UR15, UR5, UR15, 0x18 ;  /* 0x0000000f050f7291 */ /* 0x002fc8000f8ec03f */
[----:B------:R-:W-:-:S09]  /*a910*/  ULEA UR4, UR13, UR15, 0x3 ;  /* 0x0000000f0d047291 */ /* 0x000fd2000f8e183f */
[----:B------:R-:W1:Y:S02]  /*a920*/  SYNCS.PHASECHK.TRANS64.TRYWAIT P1, [UR4+0x44880], R4 ;  /* 0x04488004ff0075a7 */ /* 0x000e640008020144 */
[----:B-1----:R-:W-:Y:S05]  /*a930*/  @!P1 BRA `(.L_x_75) ;  /* 0x0000003800f09947 */ /* 0x002fea0003800000 */
.L_x_153:
[----:B------:R-:W-:Y:S04]  /*a940*/  BSSY B0, `(.L_x_76) ;  /* 0x0000003000007945 */ /* 0x000fe80003800000 */
[----:B------:R-:W-:Y:S05]  /*a950*/  @!P0 BRA `(.L_x_77) ;  /* 0x0000000000048947 */ /* 0x000fea0003800000 */
[----:B------:R-:W-:-:S04]  /*a960*/  DEPBAR.LE SB0, 0x1 ;  /* 0x000080400000791a */ /* 0x000fc80000000000 */
.L_x_77:
[----:B--23--:R-:W-:Y:S05]  /*a970*/  BSYNC B0 ;  /* 0x0000000000007941 */ /* 0x00cfea0003800000 */
.L_x_76:
[----:B------:R-:W-:Y:S05]  /*a980*/  @P2 BRA `(.L_x_78) ;  /* 0x0000000000242947 */ /* 0x000fea0003800000 */
[----:B------:R-:W-:Y:S05]  /*a990*/  @!P3 BRA `(.L_x_79) ;  /* 0x000000000004b947 */ /* 0x000fea0003800000 */
[----:B------:R-:W-:Y:S01]  /*a9a0*/  BPT.TRAP 0x1 ;  /* 0x000000040000795c */ /* 0x000fe20000300000 */
.L_x_79:
[----:B------:R-:W-:Y:S02]  /*a9b0*/  ULEA UR4, UR21, UR15, 0x3 ;  /* 0x0000000f15047291 */ /* 0x000fe4000f8e183f */
[----:B------:R-:W-:Y:S02]  /*a9c0*/  UIADD3 UR21, UR21, 0x1, URZ ;  /* 0x0000000115157890 */ /* 0x000fe4000fffe03f */
[----:B------:R-:W-:Y:S02]  /*a9d0*/  UIADD3 UR4, UR4, 0x44890, URZ ;  /* 0x0004489004047890 */ /* 0x000fe4000fffe03f */
[----:B------:R-:W-:Y:S02]  /*a9e0*/  UISETP.NE.AND UP0, UPT, UR21, 0x2, UPT ;  /* 0x000000021500788c */ /* 0x000fe4000bf05270 */
[----:B------:R-:W-:Y:S02]  /*a9f0*/  UPRMT UR4, UR5, 0x654, UR4 ;  /* 0x0000065405047896 */ /* 0x000fe40008000004 */
[----:B------:R-:W-:-:S07]  /*aa00*/  USEL UR21, UR21, URZ, UP0 ;  /* 0x0000003f15157287 */ /* 0x000fce0008000000 */
[----:B------:R-:W-:Y:S05]  /*aa10*/  SYNCS.ARRIVE.TRANS64.RED.A1T0 RZ, [UR4], RZ ;  /* 0x000000ffffff79a7 */ /* 0x000fea0008100404 */
.L_x_78:
[----:B------:R-:W-:Y:S04]  /*aa20*/  BSSY B0, `(.L_x_80) ;  /* 0x000010f000007945 */ /* 0x000fe80003800000 */
[----:B------:R-:W-:Y:S05]  /*aa30*/  @!P0 BRA `(.L_x_81) ;  /* 0x0000001000348947 */ /* 0x000fea0003800000 */
[----:B------:R-:W-:Y:S01]  /*aa40*/  UMOV UR36, UR60 ;  /* 0x0000003c00247c82 */ /* 0x000fe20008000000 */
[----:B------:R-:W-:Y:S01]  /*aa50*/  UIMAD UR6, UR13, 0xc000, UR15 ;  /* 0x0000c0000d0678a4 */ /* 0x000fe2000f8e020f */
[----:B------:R-:W-:Y:S01]  /*aa60*/  MOV R15, UR36 ;  /* 0x00000024000f7c02 */ /* 0x000fe20008000f00 */
[----:B------:R-:W-:Y:S01]  /*aa70*/  UIADD3 UR4, UP0, UR30, 0x6f0, URZ ;  /* 0x000006f01e047890 */ /* 0x000fe2000ff1e03f */
[----:B-1----:R-:W-:Y:S01]  /*aa80*/  MOV R3, UR14 ;  /* 0x0000000e00037c02 */ /* 0x002fe20008000f00 */
[----:B------:R-:W-:Y:S01]  /*aa90*/  USHF.L.U32 UR58, UR7, 0x7, URZ ;  /* 0x00000007073a7899 */ /* 0x000fe2000800063f */
[----:B------:R1:W-:Y:S01]  /*aaa0*/  STL [R1+0x1c4], R2 ;  /* 0x0001c40201007387 */ /* 0x0003e20000100800 */
[----:B------:R-:W-:Y:S02]  /*aab0*/  UIADD3.X UR5, URZ, UR31, URZ, UP0, !UPT ;  /* 0x0000001f3f057290 */ /* 0x000fe400087fe43f */
[----:B------:R-:W-:Y:S01]  /*aac0*/  MOV R9, UR31 ;  /* 0x0000001f00097c02 */ /* 0x000fe20008000f00 */
[----:B------:R-:W-:Y:S01]  /*aad0*/  UIADD3 UR56, UR6, 0x2c000, URZ ;  /* 0x0002c00006387890 */ /* 0x000fe2000fffe03f */
[----:B------:R2:W-:Y:S01]  /*aae0*/  STL [R1+0x1cc], R15 ;  /* 0x0001cc0f01007387 */ /* 0x0005e20000100800 */
[----:B------:R-:W-:Y:S01]  /*aaf0*/  UIADD3 UR32, UR6, 0x2cc00, URZ ;  /* 0x0002cc0006207890 */ /* 0x000fe2000fffe03f */
[----:B------:R-:W-:Y:S01]  /*ab00*/  MOV R8, UR30 ;  /* 0x0000001e00087c02 */ /* 0x000fe20008000f00 */
[----:B------:R-:W-:Y:S01]  /*ab10*/  UIADD3 UR34, UR58, 0x8, URZ ;  /* 0x000000083a227890 */ /* 0x000fe2000fffe03f */
[----:B------:R3:W-:Y:S01]  /*ab20*/  STL [R1+0x1c8], R3 ;  /* 0x0001c80301007387 */ /* 0x0007e20000100800 */
[----:B------:R-:W-:Y:S01]  /*ab30*/  UIADD3 UR50, UR58, 0x10, URZ ;  /* 0x000000103a327890 */ /* 0x000fe2000fffe03f */
[----:B-1----:R-:W-:Y:S01]  /*ab40*/  MOV R2, UR13 ;  /* 0x0000000d00027c02 */ /* 0x002fe20008000f00 */
[----:B------:R-:W-:Y:S01]  /*ab50*/  UIADD3 UR48, UR6, 0x2d800, URZ ;  /* 0x0002d80006307890 */ /* 0x000fe2000fffe03f */
[----:B------:R1:W-:Y:S01]  /*ab60*/  STL [R1+0x1c0], R0 ;  /* 0x0001c00001007387 */ /* 0x0003e20000100800 */
[----:B------:R-:W-:Y:S01]  /*ab70*/  UIADD3 UR42, UR58, 0x18, URZ ;  /* 0x000000183a2a7890 */ /* 0x000fe2000fffe03f */
[----:B--2---:R-:W-:Y:S01]  /*ab80*/  MOV R15, UR15 ;  /* 0x0000000f000f7c02 */ /* 0x004fe20008000f00 */
[----:B------:R-:W-:Y:S01]  /*ab90*/  UIADD3 UR40, UR6, 0x2e400, URZ ;  /* 0x0002e40006287890 */ /* 0x000fe2000fffe03f */
[----:B------:R-:W-:Y:S01]  /*aba0*/  MOV R21, UR50 ;  /* 0x0000003200157c02 */ /* 0x000fe20008000f00 */
[----:B------:R-:W-:Y:S01]  /*abb0*/  UIADD3 UR24, UR6, 0x2f000, URZ ;  /* 0x0002f00006187890 */ /* 0x000fe2000fffe03f */
[----:B------:R-:W-:Y:S01]  /*abc0*/  R2UR UR15, R15 ;  /* 0x000000000f0f72ca */ /* 0x000fe200000e0000 */
[----:B------:R-:W-:Y:S01]  /*abd0*/  UIADD3 UR26, UR58, 0x20, URZ ;  /* 0x000000203a1a7890 */ /* 0x000fe2000fffe03f */
[----:B------:R-:W2:Y:S01]  /*abe0*/  LDL.LU R15, [R1+0x1cc] ;  /* 0x0001cc00010f7983 */ /* 0x000ea20000300800 */
[----:B------:R-:W-:Y:S01]  /*abf0*/  UMOV UR33, 0x20 ;  /* 0x0000002000217882 */ /* 0x000fe20000000000 */
[----:B------:R-:W-:Y:S01]  /*ac00*/  UMOV UR57, URZ ;  /* 0x0000003f00397c82 */ /* 0x000fe20008000000 */
[----:B------:R-:W-:Y:S01]  /*ac10*/  MOV R13, UR33 ;  /* 0x00000021000d7c02 */ /* 0x000fe20008000f00 */
[----:B------:R-:W-:Y:S01]  /*ac20*/  UMOV UR35, UR59 ;  /* 0x0000003b00237c82 */ /* 0x000fe20008000000 */
[----:B------:R-:W-:Y:S01]  /*ac30*/  UMOV UR33, UR57 ;  /* 0x0000003900217c82 */ /* 0x000fe20008000000 */
[----:B------:R-:W-:Y:S01]  /*ac40*/  UMOV UR25, 0x20 ;  /* 0x0000002000197882 */ /* 0x000fe20000000000 */
[----:B------:R-:W-:Y:S01]  /*ac50*/  UMOV UR51, UR59 ;  /* 0x0000003b00337c82 */ /* 0x000fe20008000000 */
[----:B------:R-:W-:Y:S01]  /*ac60*/  UMOV UR52, UR60 ;  /* 0x0000003c00347c82 */ /* 0x000fe20008000000 */
[----:B------:R-:W-:Y:S01]  /*ac70*/  UTMAREDG.4D.ADD [UR56], [UR4] ;  /* 0x00000038040073b6 */ /* 0x000fe20008018000 */
[----:B------:R-:W-:Y:S01]  /*ac80*/  UMOV UR49, UR57 ;  /* 0x0000003900317c82 */ /* 0x000fe20008000000 */
[----:B------:R-:W-:Y:S01]  /*ac90*/  UMOV UR43, UR59 ;  /* 0x0000003b002b7c82 */ /* 0x000fe20008000000 */
[----:B------:R-:W-:Y:S01]  /*aca0*/  UMOV UR44, UR60 ;  /* 0x0000003c002c7c82 */ /* 0x000fe20008000000 */
[----:B------:R-:W-:Y:S01]  /*acb0*/  UMOV UR41, UR57 ;  /* 0x0000003900297c82 */ /* 0x000fe20008000000 */
[----:B------:R-:W-:Y:S01]  /*acc0*/  MOV R4, UR25 ;  /* 0x0000001900047c02 */ /* 0x000fe20008000f00 */
[----:B------:R-:W-:Y:S01]  /*acd0*/  UMOV UR27, UR59 ;  /* 0x0000003b001b7c82 */ /* 0x000fe20008000000 */
[----:B------:R-:W-:Y:S01]  /*ace0*/  UMOV UR28, UR60 ;  /* 0x0000003c001c7c82 */ /* 0x000fe20008000000 */
[----:B------:R4:W-:Y:S01]  /*acf0*/  UTMAREDG.4D.ADD [UR32], [UR4] ;  /* 0x00000020040073b6 */ /* 0x0009e20008018000 */
[----:B------:R-:W-:Y:S01]  /*ad00*/  UMOV UR25, UR57 ;  /* 0x0000003900197c82 */ /* 0x000fe20008000000 */
[----:B------:R-:W-:Y:S01]  /*ad10*/  UMOV UR14, UR26 ;  /* 0x0000001a000e7c82 */ /* 0x000fe20008000000 */
[----:B------:R-:W-:Y:S01]  /*ad20*/  UIADD3 UR10, UR58, 0x38, URZ ;  /* 0x000000383a0a7890 */ /* 0x000fe2000fffe03f */
[----:B---3--:R-:W-:Y:S01]  /*ad30*/  MOV R3, UR14 ;  /* 0x0000000e00037c02 */ /* 0x008fe20008000f00 */
[----:B------:R-:W-:Y:S01]  /*ad40*/  UIADD3 UR8, UR6, 0x31400, URZ ;  /* 0x0003140006087890 */ /* 0x000fe2000fffe03f */
[----:B------:R-:W-:Y:S01]  /*ad50*/  MOV R7, UR29 ;  /* 0x0000001d00077c02 */ /* 0x000fe20008000f00 */
[----:B------:R-:W-:Y:S01]  /*ad60*/  UMOV UR9, 0x20 ;  /* 0x0000002000097882 */ /* 0x000fe20000000000 */
[----:B------:R3:W-:Y:S01]  /*ad70*/  UTMAREDG.4D.ADD [UR48], [UR4] ;  /* 0x00000030040073b6 */ /* 0x0007e20008018000 */
[----:B------:R-:W-:Y:S01]  /*ad80*/  MOV R17, UR9 ;  /* 0x0000000900117c02 */ /* 0x000fe20008000f00 */
[----:B------:R-:W-:Y:S01]  /*ad90*/  UMOV UR11, UR59 ;  /* 0x0000003b000b7c82 */ /* 0x000fe20008000000 */
[----:B------:R-:W-:Y:S01]  /*ada0*/  UMOV UR12, UR60 ;  /* 0x0000003c000c7c82 */ /* 0x000fe20008000000 */
[----:B------:R-:W-:Y:S01]  /*adb0*/  UMOV UR9, UR57 ;  /* 0x0000003900097c82 */ /* 0x000fe20008000000 */
[----:B------:R-:W-:Y:S01]  /*adc0*/  UIADD3 UR18, UR58, 0x48, URZ ;  /* 0x000000483a127890 */ /* 0x000fe2000fffe03f */
[----:B------:R-:W-:Y:S01]  /*add0*/  MOV R12, UR22 ;  /* 0x00000016000c7c02 */ /* 0x000fe20008000f00 */
[----:B------:R-:W-:Y:S01]  /*ade0*/  UIADD3 UR16, UR6, 0x32c00, URZ ;  /* 0x00032c0006107890 */ /* 0x000fe2000fffe03f */
[----:B------:R3:W-:Y:S01]  /*adf0*/  UTMAREDG.4D.ADD [UR40], [UR4] ;  /* 0x00000028040073b6 */ /* 0x0007e20008018000 */
[----:B------:R-:W-:Y:S01]  /*ae00*/  UMOV UR17, 0x20 ;  /* 0x0000002000117882 */ /* 0x000fe20000000000 */
[----:B------:R-:W-:Y:S01]  /*ae10*/  UMOV UR19, UR59 ;  /* 0x0000003b00137c82 */ /* 0x000fe20008000000 */
[----:B------:R-:W-:Y:S01]  /*ae20*/  UMOV UR20, UR60 ;  /* 0x0000003c00147c82 */ /* 0x000fe20008000000 */
[----:B----4-:R-:W-:Y:S01]  /*ae30*/  UIADD3 UR34, UR58, 0x28, URZ ;  /* 0x000000283a227890 */ /* 0x010fe2000fffe03f */
[----:B------:R-:W-:Y:S01]  /*ae40*/  R2UR UR13, R2 ;  /* 0x00000000020d72ca */ /* 0x000fe200000e0000 */
[----:B------:R-:W-:Y:S01]  /*ae50*/  UIADD3 UR32, UR6, 0x2fc00, URZ ;  /* 0x0002fc0006207890 */ /* 0x000fe2000fffe03f */
[----:B------:R-:W-:Y:S01]  /*ae60*/  R2UR UR14, R3 ;  /* 0x00000000030e72ca */ /* 0x000fe200000e0000 */
[----:B------:R4:W-:Y:S01]  /*ae70*/  UTMAREDG.4D.ADD [UR24], [UR4] ;  /* 0x00000018040073b6 */ /* 0x0009e20008018000 */
[----:B------:R-:W-:Y:S01]  /*ae80*/  UMOV UR54, UR10 ;  /* 0x0000000a00367c82 */ /* 0x000fe20008000000 */
[----:B------:R-:W-:Y:S01]  /*ae90*/  MOV R10, UR17 ;  /* 0x00000011000a7c02 */ /* 0x000fe20008000f00 */
[----:B------:R-:W-:Y:S01]  /*aea0*/  UMOV UR61, UR34 ;  /* 0x00000022003d7c82 */ /* 0x000fe20008000000 */
[----:B-1----:R-:W-:Y:S01]  /*aeb0*/  MOV R0, UR12 ;  /* 0x0000000c00007c02 */ /* 0x002fe20008000f00 */
[----:B------:R-:W-:Y:S01]  /*aec0*/  UMOV UR17, UR57 ;  /* 0x0000003900117c82 */ /* 0x000fe20008000000 */
[----:B------:R-:W-:Y:S01]  /*aed0*/  UMOV UR47, UR18 ;  /* 0x00000012002f7c82 */ /* 0x000fe20008000000 */
[----:B---3--:R-:W-:Y:S01]  /*aee0*/  UIADD3 UR50, UR58, 0x68, URZ ;  /* 0x000000683a327890 */ /* 0x008fe2000fffe03f */
[----:B------:R1:W-:Y:S01]  /*aef0*/  UTMAREDG.4D.ADD [UR32], [UR4] ;  /* 0x00000020040073b6 */ /* 0x0003e20008018000 */
[----:B------:R-:W-:Y:S01]  /*af00*/  UIADD3 UR48, UR6, 0x35c00, URZ ;  /* 0x00035c0006307890 */ /* 0x000fe2000fffe03f */
[----:B------:R-:W-:-:S02]  /*af10*/  MOV R16, UR11 ;  /* 0x0000000b00107c02 */ /* 0x000fc40008000f00 */
[----:B------:R-:W-:Y:S01]  /*af20*/  MOV R14, UR35 ;  /* 0x00000023000e7c02 */ /* 0x000fe20008000f00 */
[----:B------:R-:W-:Y:S01]  /*af30*/  UMOV UR40, UR42 ;  /* 0x0000002a00287c82 */ /* 0x000fe20008000000 */
[----:B------:R-:W-:Y:S01]  /*af40*/  MOV R6, UR28 ;  /* 0x0000001c00067c02 */ /* 0x000fe20008000f00 */
[----:B------:R-:W3:Y:S01]  /*af50*/  LDL.LU R3, [R1+0x1c8] ;  /* 0x0001c80001037983 */ /* 0x000ee20000300800 */
[----:B------:R-:W-:Y:S02]  /*af60*/  MOV R5, UR27 ;  /* 0x0000001b00057c02 */ /* 0x000fe40008000f00 */
[----:B------:R-:W-:Y:S01]  /*af70*/  MOV R19, UR54 ;  /* 0x0000003600137c02 */ /* 0x000fe20008000f00 */
[----:B----4-:R-:W-:Y:S01]  /*af80*/  UIADD3 UR26, UR58, 0x30, URZ ;  /* 0x000000303a1a7890 */ /* 0x010fe2000fffe03f */
[----:B------:R4:W5:Y:S01]  /*af90*/  LDL.LU R2, [R1+0x1c4] ;  /* 0x0001c40001027983 */ /* 0x0009620000300800 */
[----:B------:R-:W-:Y:S01]  /*afa0*/  UIADD3 UR24, UR6, 0x30800, URZ ;  /* 0x0003080006187890 */ /* 0x000fe2000fffe03f */
[----:B------:R-:W-:-:S04]  /*afb0*/  MOV R11, UR21 ;  /* 0x00000015000b7c02 */ /* 0x000fc80008000f00 */
[----:B------:R-:W-:Y:S01]  /*afc0*/  UMOV UR55, UR26 ;  /* 0x0000001a00377c82 */ /* 0x000fe20008000000 */
[----:B-1----:R-:W-:Y:S01]  /*afd0*/  UIADD3 UR34, UR58, 0x40, URZ ;  /* 0x000000403a227890 */ /* 0x002fe2000fffe03f */
[----:B------:R-:W-:Y:S01]  /*afe0*/  MOV R18, UR55 ;  /* 0x0000003700127c02 */ /* 0x000fe20008000f00 */
[----:B------:R-:W-:Y:S01]  /*aff0*/  UIADD3 UR32, UR6, 0x32000, URZ ;  /* 0x0003200006207890 */ /* 0x000fe2000fffe03f */
[----:B------:R1:W-:Y:S04]  /*b000*/  UTMAREDG.4D.ADD [UR24], [UR4] ;  /* 0x00000018040073b6 */ /* 0x0003e80008018000 */
[----:B------:R-:W-:Y:S01]  /*b010*/  UMOV UR53, UR34 ;  /* 0x0000002200357c82 */ /* 0x000fe20008000000 */
[----:B------:R-:W-:Y:S01]  /*b020*/  UMOV UR38, UR50 ;  /* 0x0000003200267c82 */ /* 0x000fe20008000000 */
[----:B------:R-:W-:Y:S01]  /*b030*/  R2UR UR55, R18 ;  /* 0x00000000123772ca */ /* 0x000fe200000e0000 */
[----:B------:R4:W-:Y:S01]  /*b040*/  UTMAREDG.4D.ADD [UR8], [UR4] ;  /* 0x00000008040073b6 */ /* 0x0009e20008018000 */
[----:B------:R-:W-:Y:S01]  /*b050*/  MOV R20, UR53 ;  /* 0x0000003500147c02 */ /* 0x000fe20008000f00 */
[----:B------:R4:W-:Y:S01]  /*b060*/  UTMAREDG.4D.ADD [UR32], [UR4] ;  /* 0x00000020040073b6 */ /* 0x0009e20008018000 */
[----:B-1----:R-:W-:-:S02]  /*b070*/  UIADD3 UR26, UR58, 0x50, URZ ;  /* 0x000000503a1a7890 */ /* 0x002fc4000fffe03f */
[----:B------:R-:W-:Y:S01]  /*b080*/  UIADD3 UR24, UR6, 0x33800, URZ ;  /* 0x0003380006187890 */ /* 0x000fe2000fffe03f */
[----:B------:R1:W-:Y:S04]  /*b090*/  UTMAREDG.4D.ADD [UR16], [UR4] ;  /* 0x00000010040073b6 */ /* 0x0003e80008018000 */
[----:B------:R-:W-:Y:S01]  /*b0a0*/  UMOV UR46, UR26 ;  /* 0x0000001a002e7c82 */ /* 0x000fe20008000000 */
[----:B----4-:R-:W-:Y:S02]  /*b0b0*/  UIADD3 UR10, UR58, 0x58, URZ ;  /* 0x000000583a0a7890 */ /* 0x010fe4000fffe03f */
[----:B------:R-:W-:Y:S01]  /*b0c0*/  UIADD3 UR8, UR6, 0x34400, URZ ;  /* 0x0003440006087890 */ /* 0x000fe2000fffe03f */
[----:B------:R4:W-:Y:S04]  /*b0d0*/  UTMAREDG.4D.ADD [UR24], [UR4] ;  /* 0x00000018040073b6 */ /* 0x0009e80008018000 */
[----:B------:R-:W-:Y:S01]  /*b0e0*/  UMOV UR45, UR10 ;  /* 0x0000000a002d7c82 */ /* 0x000fe20008000000 */
[----:B------:R-:W-:-:S02]  /*b0f0*/  UIADD3 UR34, UR58, 0x60, URZ ;  /* 0x000000603a227890 */ /* 0x000fc4000fffe03f */
[----:B------:R-:W-:Y:S01]  /*b100*/  UIADD3 UR32, UR6, 0x35000, URZ ;  /* 0x0003500006207890 */ /* 0x000fe2000fffe03f */
[----:B------:R4:W-:Y:S01]  /*b110*/  UTMAREDG.4D.ADD [UR8], [UR4] ;  /* 0x00000008040073b6 */ /* 0x0009e20008018000 */
[----:B-1----:R-:W-:Y:S02]  /*b120*/  UIADD3 UR18, UR58, 0x70, URZ ;  /* 0x000000703a127890 */ /* 0x002fe4000fffe03f */
[----:B------:R-:W-:-:S05]  /*b130*/  UIADD3 UR16, UR6, 0x36800, URZ ;  /* 0x0003680006107890 */ /* 0x000fca000fffe03f */
[----:B------:R1:W-:Y:S01]  /*b140*/  UTMAREDG.4D.ADD [UR32], [UR4] ;  /* 0x00000020040073b6 */ /* 0x0003e20008018000 */
[----:B----4-:R-:W-:Y:S02]  /*b150*/  UIADD3 UR26, UR58, 0x78, URZ ;  /* 0x000000783a1a7890 */ /* 0x010fe4000fffe03f */
[----:B------:R-:W-:Y:S01]  /*b160*/  UIADD3 UR24, UR6, 0x37400, URZ ;  /* 0x0003740006187890 */ /* 0x000fe2000fffe03f */
[----:B------:R4:W-:Y:S01]  /*b170*/  UTMAREDG.4D.ADD [UR48], [UR4] ;  /* 0x00000030040073b6 */ /* 0x0009e20008018000 */
[----:B------:R-:W-:Y:S02]  /*b180*/  R2UR UR12, R0 ;  /* 0x00000000000c72ca */ /* 0x000fe400000e0000 */
[----:B------:R2:W5:Y:S01]  /*b190*/  LDL.LU R0, [R1+0x1c0] ;  /* 0x0001c00001007983 */ /* 0x0005620000300800 */
[----:B------:R-:W-:Y:S02]  /*b1a0*/  R2UR UR11, R16 ;  /* 0x00000000100b72ca */ /* 0x000fe400000e0000 */
[----:B------:R-:W-:Y:S01]  /*b1b0*/  R2UR UR9, R17 ;  /* 0x00000000110972ca */ /* 0x000fe200000e0000 */
[----:B------:R4:W-:Y:S01]  /*b1c0*/  UTMAREDG.4D.ADD [UR16], [UR4] ;  /* 0x00000010040073b6 */ /* 0x0009e20008018000 */
[----:B-1----:R-:W-:-:S02]  /*b1d0*/  R2UR UR35, R14 ;  /* 0x000000000e2372ca */ /* 0x002fc400000e0000 */
[----:B------:R-:W-:Y:S01]  /*b1e0*/  R2UR UR33, R13 ;  /* 0x000000000d2172ca */ /* 0x000fe200000e0000 */
[----:B------:R-:W-:Y:S01]  /*b1f0*/  UIADD3 UR8, UR6, 0x2c400, URZ ;  /* 0x0002c40006087890 */ /* 0x000fe2000fffe03f */
[----:B----4-:R-:W-:Y:S01]  /*b200*/  R2UR UR50, R21 ;  /* 0x00000000153272ca */ /* 0x010fe200000e0000 */
[----:B------:R1:W-:Y:S01]  /*b210*/  UTMAREDG.4D.ADD [UR24], [UR4] ;  /* 0x00000018040073b6 */ /* 0x0003e20008018000 */
[----:B------:R-:W-:Y:S02]  /*b220*/  UIADD3 UR32, UR6, 0x2d000, URZ ;  /* 0x0002d00006207890 */ /* 0x000fe4000fffe03f */
[----:B------:R-:W-:Y:S01]  /*b230*/  UIADD3 UR48, UR58, 0x8, URZ ;  /* 0x000000083a307890 */ /* 0x000fe2000fffe03f */
[----:B------:R-:W-:Y:S01]  /*b240*/  R2UR UR17, R10 ;  /* 0x000000000a1172ca */ /* 0x000fe200000e0000 */
[----:B------:R-:W-:Y:S01]  /*b250*/  UIADD3 UR16, UR6, 0x2e800, URZ ;  /* 0x0002e80006107890 */ /* 0x000fe2000fffe03f */
[----:B-1----:R-:W-:Y:S02]  /*b260*/  R2UR UR28, R6 ;  /* 0x00000000061c72ca */ /* 0x002fe400000e0000 */
[----:B------:R-:W-:-:S02]  /*b270*/  R2UR UR27, R5 ;  /* 0x00000000051b72ca */ /* 0x000fc400000e0000 */
[----:B------:R-:W-:Y:S01]  /*b280*/  R2UR UR25, R4 ;  /* 0x00000000041972ca */ /* 0x000fe200000e0000 */
[----:B------:R-:W-:Y:S01]  /*b290*/  UIADD3 UR24, UR6, 0x2dc00, URZ ;  /* 0x0002dc0006187890 */ /* 0x000fe2000fffe03f */
[----:B------:R-:W-:Y:S01]  /*b2a0*/  UMOV UR10, UR58 ;  /* 0x0000003a000a7c82 */ /* 0x000fe20008000000 */
[----:B------:R-:W-:Y:S01]  /*b2b0*/  UMOV UR39, UR34 ;  /* 0x0000002200277c82 */ /* 0x000fe20008000000 */
[----:B------:R-:W-:Y:S01]  /*b2c0*/  UMOV UR23, UR26 ;  /* 0x0000001a00177c82 */ /* 0x000fe20008000000 */
[----:B------:R-:W-:Y:S01]  /*b2d0*/  UMOV UR34, UR48 ;  /* 0x0000003000227c82 */ /* 0x000fe20008000000 */
[----:B------:R-:W-:Y:S01]  /*b2e0*/  UMOV UR37, UR18 ;  /* 0x0000001200257c82 */ /* 0x000fe20008000000 */
[----:B------:R1:W-:Y:S01]  /*b2f0*/  UTMAREDG.4D.ADD [UR8], [UR4] ;  /* 0x00000008040073b6 */ /* 0x0003e20008018000 */
[----:B------:R-:W-:Y:S01]  /*b300*/  UMOV UR26, UR50 ;  /* 0x00000032001a7c82 */ /* 0x000fe20008000000 */
[----:B------:R-:W-:Y:S01]  /*b310*/  UMOV UR18, UR40 ;  /* 0x0000002800127c82 */ /* 0x000fe20008000000 */
[----:B------:R-:W-:-:S02]  /*b320*/  R2UR UR54, R19 ;  /* 0x00000000133672ca */ /* 0x000fc400000e0000 */
[----:B------:R-:W-:Y:S01]  /*b330*/  R2UR UR53, R20 ;  /* 0x00000000143572ca */ /* 0x000fe200000e0000 */
[----:B-1----:R-:W-:Y:S01]  /*b340*/  UIADD3 UR8, UR6, 0x2f400, URZ ;  /* 0x0002f40006087890 */ /* 0x002fe2000fffe03f */
[----:B------:R-:W-:Y:S01]  /*b350*/  UMOV UR9, 0x20 ;  /* 0x0000002000097882 */ /* 0x000fe20000000000 */
[----:B------:R-:W-:Y:S01]  /*b360*/  UMOV UR11, UR59 ;  /* 0x0000003b000b7c82 */ /* 0x000fe20008000000 */
[----:B------:R-:W-:Y:S01]  /*b370*/  UMOV UR12, UR60 ;  /* 0x0000003c000c7c82 */ /* 0x000fe20008000000 */
[----:B------:R-:W-:Y:S01]  /*b380*/  UMOV UR10, UR14 ;  /* 0x0000000e000a7c82 */ /* 0x000fe20008000000 */
[----:B------:R-:W-:Y:S02]  /*b390*/  MOV R4, UR23 ;  /* 0x0000001700047c02 */ /* 0x000fe40008000f00 */
[----:B------:R-:W-:Y:S02]  /*b3a0*/  R2UR UR31, R9 ;  /* 0x00000000091f72ca */ /* 0x000fe400000e0000 */
[----:B------:R-:W-:-:S02]  /*b3b0*/  R2UR UR30, R8 ;  /* 0x00000000081e72ca */ /* 0x000fc400000e0000 */
[----:B------:R-:W-:Y:S02]  /*b3c0*/  R2UR UR29, R7 ;  /* 0x00000000071d72ca */ /* 0x000fe400000e0000 */
[----:B------:R-:W-:Y:S02]  /*b3d0*/  MOV R7, UR20 ;  /* 0x0000001400077c02 */ /* 0x000fe40008000f00 */
[----:B------:R-:W-:Y:S02]  /*b3e0*/  MOV R8, UR19 ;  /* 0x0000001300087c02 */ /* 0x000fe40008000f00 */
[----:B------:R-:W-:Y:S01]  /*b3f0*/  R2UR UR23, R4 ;  /* 0x00000000041772ca */ /* 0x000fe200000e0000 */
[----:B------:R-:W-:Y:S01]  /*b400*/  UIADD3 UR56, UR6, 0x2c800, URZ ;  /* 0x0002c80006387890 */ /* 0x000fe2000fffe03f */
[----:B------:R-:W-:Y:S01]  /*b410*/  UMOV UR41, 0x20 ;  /* 0x0000002000297882 */ /* 0x000fe20000000000 */
[----:B------:R-:W-:Y:S01]  /*b420*/  UMOV UR42, UR37 ;  /* 0x00000025002a7c82 */ /* 0x000fe20008000000 */
[----:B------:R-:W-:Y:S01]  /*b430*/  UMOV UR57, 0x40 ;  /* 0x0000004000397882 */ /* 0x000fe20000000000 */
[----:B------:R-:W-:Y:S01]  /*b440*/  UMOV UR49, 0x40 ;  /* 0x0000004000317882 */ /* 0x000fe20000000000 */
[----:B--2---:R-:W-:-:S13]  /*b450*/  R2UR UR36, R15 ;  /* 0x000000000f2472ca */ /* 0x004fda00000e0000 */
[----:B------:R-:W-:Y:S01]  /*b460*/  UTMAREDG.4D.ADD [UR32], [UR4] ;  /* 0x00000020040073b6 */ /* 0x000fe20008018000 */
[----:B------:R1:W-:Y:S01]  /*b470*/  UTMAREDG.4D.ADD [UR24], [UR4] ;  /* 0x00000018040073b6 */ /* 0x0003e20008018000 */
[----:B------:R2:W-:Y:S01]  /*b480*/  UTMAREDG.4D.ADD [UR16], [UR4] ;  /* 0x00000010040073b6 */ /* 0x0005e20008018000 */
[----:B------:R4:W-:Y:S01]  /*b490*/  UTMAREDG.4D.ADD [UR8], [UR4] ;  /* 0x00000008040073b6 */ /* 0x0009e20008018000 */
[----:B-1----:R-:W-:Y:S01]  /*b4a0*/  UIADD3 UR24, UR6, 0x30000, URZ ;  /* 0x0003000006187890 */ /* 0x002fe2000fffe03f */
[----:B------:R-:W-:Y:S01]  /*b4b0*/  UMOV UR25, 0x20 ;  /* 0x0000002000197882 */ /* 0x000fe20000000000 */
[----:B--2---:R-:W-:Y:S01]  /*b4c0*/  UIADD3 UR16, UR6, 0x30c00, URZ ;  /* 0x00030c0006107890 */ /* 0x004fe2000fffe03f */
[----:B------:R-:W-:Y:S01]  /*b4d0*/  UMOV UR27, UR59 ;  /* 0x0000003b001b7c82 */ /* 0x000fe20008000000 */
[----:B------:R-:W-:Y:S01]  /*b4e0*/  UMOV UR28, UR60 ;  /* 0x0000003c001c7c82 */ /* 0x000fe20008000000 */
[----:B------:R-:W-:Y:S01]  /*b4f0*/  UMOV UR26, UR61 ;  /* 0x0000003d001a7c82 */ /* 0x000fe20008000000 */
[----:B------:R-:W-:Y:S01]  /*b500*/  UMOV UR17, 0x20 ;  /* 0x0000002000117882 */ /* 0x000fe20000000000 */
[----:B------:R-:W-:-:S02]  /*b510*/  UMOV UR18, UR55 ;  /* 0x0000003700127c82 */ /* 0x000fc40008000000 */
[----:B------:R1:W-:Y:S01]  /*b520*/  UTMAREDG.4D.ADD [UR24], [UR4] ;  /* 0x00000018040073b6 */ /* 0x0003e20008018000 */
[----:B----4-:R-:W-:Y:S01]  /*b530*/  UIADD3 UR8, UR6, 0x31800, URZ ;  /* 0x0003180006087890 */ /* 0x010fe2000fffe03f */
[----:B------:R2:W-:Y:S01]  /*b540*/  UTMAREDG.4D.ADD [UR16], [UR4] ;  /* 0x00000010040073b6 */ /* 0x0005e20008018000 */
[----:B------:R-:W-:Y:S01]  /*b550*/  UMOV UR10, UR54 ;  /* 0x00000036000a7c82 */ /* 0x000fe20008000000 */
[----:B------:R-:W-:-:S06]  /*b560*/  UIADD3 UR32, UR6, 0x34800, URZ ;  /* 0x0003480006207890 */ /* 0x000fcc000fffe03f */
[----:B------:R4:W-:Y:S01]  /*b570*/  UTMAREDG.4D.ADD [UR8], [UR4] ;  /* 0x00000008040073b6 */ /* 0x0009e20008018000 */
[----:B-1----:R-:W-:Y:S01]  /*b580*/  UIADD3 UR24, UR6, 0x32400, URZ ;  /* 0x0003240006187890 */ /* 0x002fe2000fffe03f */
[----:B------:R-:W-:Y:S01]  /*b590*/  UMOV UR26, UR53 ;  /* 0x00000035001a7c82 */ /* 0x000fe20008000000 */
[----:B--2---:R-:W-:-:S07]  /*b5a0*/  UIADD3 UR16, UR6, 0x33000, URZ ;  /* 0x0003300006107890 */ /* 0x004fce000fffe03f */
[----:B------:R1:W-:Y:S01]  /*b5b0*/  UTMAREDG.4D.ADD [UR24], [UR4] ;  /* 0x00000018040073b6 */ /* 0x0003e20008018000 */
[----:B------:R-:W-:Y:S01]  /*b5c0*/  UMOV UR18, UR47 ;  /* 0x0000002f00127c82 */ /* 0x000fe20008000000 */
[----:B----4-:R-:W-:Y:S01]  /*b5d0*/  UIADD3 UR8, UR6, 0x33c00, URZ ;  /* 0x00033c0006087890 */ /* 0x010fe2000fffe03f */
[----:B------:R2:W-:Y:S01]  /*b5e0*/  UTMAREDG.4D.ADD [UR16], [UR4] ;  /* 0x00000010040073b6 */ /* 0x0005e20008018000 */
[----:B------:R-:W-:Y:S01]  /*b5f0*/  UMOV UR10, UR46 ;  /* 0x0000002e000a7c82 */ /* 0x000fe20008000000 */
[----:B------:R-:W-:Y:S01]  /*b600*/  UMOV UR33, 0x20 ;  /* 0x0000002000217882 */ /* 0x000fe20000000000 */
[----:B------:R-:W-:Y:S01]  /*b610*/  UMOV UR35, UR59 ;  /* 0x0000003b00237c82 */ /* 0x000fe20008000000 */
[----:B------:R-:W-:Y:S01]  /*b620*/  UMOV UR36, UR60 ;  /* 0x0000003c00247c82 */ /* 0x000fe20008000000 */
[----:B------:R-:W-:Y:S01]  /*b630*/  MOV R9, UR17 ;  /* 0x0000001100097c02 */ /* 0x000fe20008000f00 */
[----:B------:R-:W-:Y:S02]  /*b640*/  UMOV UR34, UR45 ;  /* 0x0000002d00227c82 */ /* 0x000fe40008000000 */
[----:B------:R4:W-:Y:S01]  /*b650*/  UTMAREDG.4D.ADD [UR8], [UR4] ;  /* 0x00000008040073b6 */ /* 0x0009e20008018000 */
[----:B-1----:R-:W-:Y:S01]  /*b660*/  UIADD3 UR24, UR6, 0x36000, URZ ;  /* 0x0003600006187890 */ /* 0x002fe2000fffe03f */
[----:B------:R1:W-:Y:S01]  /*b670*/  UTMAREDG.4D.ADD [UR32], [UR4] ;  /* 0x00000020040073b6 */ /* 0x0003e20008018000 */
[----:B--2---:R-:W-:Y:S01]  /*b680*/  UIADD3 UR16, UR6, 0x35400, URZ ;  /* 0x0003540006107890 */ /* 0x004fe2000fffe03f */
[----:B------:R-:W-:-:S08]  /*b690*/  UMOV UR18, UR39 ;  /* 0x0000002700127c82 */ /* 0x000fd00008000000 */
[----:B------:R2:W-:Y:S01]  /*b6a0*/  UTMAREDG.4D.ADD [UR16], [UR4] ;  /* 0x00000010040073b6 */ /* 0x0005e20008018000 */
[----:B----4-:R-:W-:Y:S01]  /*b6b0*/  UIADD3 UR8, UR6, 0x2d400, URZ ;  /* 0x0002d40006087890 */ /* 0x010fe2000fffe03f */
[----:B-1----:R-:W-:Y:S01]  /*b6c0*/  UMOV UR34, UR40 ;  /* 0x0000002800227c82 */ /* 0x002fe20008000000 */
[----:B------:R-:W-:Y:S01]  /*b6d0*/  UIADD3 UR40, UR6, 0x36c00, URZ ;  /* 0x00036c0006287890 */ /* 0x000fe2000fffe03f */
[----:B------:R-:W-:Y:S01]  /*b6e0*/  UMOV UR26, UR38 ;  /* 0x00000026001a7c82 */ /* 0x000fe20008000000 */
[----:B------:R-:W-:Y:S01]  /*b6f0*/  UMOV UR10, UR48 ;  /* 0x00000030000a7c82 */ /* 0x000fe20008000000 */
[----:B------:R1:W-:Y:S01]  /*b700*/  UTMAREDG.4D.ADD [UR24], [UR4] ;  /* 0x00000018040073b6 */ /* 0x0003e20008018000 */
[----:B--2---:R-:W-:Y:S02]  /*b710*/  R2UR UR20, R7 ;  /* 0x00000000071472ca */ /* 0x004fe400000e0000 */
[----:B------:R-:W-:Y:S02]  /*b720*/  R2UR UR19, R8 ;  /* 0x00000000081372ca */ /* 0x000fe400000e0000 */
[----:B------:R-:W-:Y:S01]  /*b730*/  R2UR UR17, R9 ;  /* 0x00000000091172ca */ /* 0x000fe200000e0000 */
[----:B------:R-:W-:Y:S01]  /*b740*/  UIADD3 UR16, UR6, 0x37800, URZ ;  /* 0x0003780006107890 */ /* 0x000fe2000fffe03f */
[----:B------:R2:W-:Y:S01]  /*b750*/  UTMAREDG.4D.ADD [UR40], [UR4] ;  /* 0x00000028040073b6 */ /* 0x0005e20008018000 */
[----:B------:R-:W-:Y:S01]  /*b760*/  UMOV UR18, UR23 ;  /* 0x0000001700127c82 */ /* 0x000fe20008000000 */
[----:B------:R-:W-:-:S02]  /*b770*/  UIADD3 UR48, UR6, 0x2e000, URZ ;  /* 0x0002e00006307890 */ /* 0x000fc4000fffe03f */
[----:B------:R-:W-:Y:S01]  /*b780*/  UIADD3 UR32, UR6, 0x2ec00, URZ ;  /* 0x0002ec0006207890 */ /* 0x000fe2000fffe03f */
[----:B------:R-:W-:Y:S01]  /*b790*/  UMOV UR9, 0x40 ;  /* 0x0000004000097882 */ /* 0x000fe20000000000 */
[----:B-1----:R-:W-:-:S05]  /*b7a0*/  UIADD3 UR24, UR6, 0x2f800, URZ ;  /* 0x0002f80006187890 */ /* 0x002fca000fffe03f */
[----:B------:R1:W-:Y:S01]  /*b7b0*/  UTMAREDG.4D.ADD [UR16], [UR4] ;  /* 0x00000010040073b6 */ /* 0x0003e20008018000 */
[----:B------:R-:W-:Y:S01]  /*b7c0*/  UMOV UR33, 0x40 ;  /* 0x0000004000217882 */ /* 0x000fe20000000000 */
[----:B------:R-:W-:Y:S01]  /*b7d0*/  UMOV UR25, 0x40 ;  /* 0x0000004000197882 */ /* 0x000fe20000000000 */
[----:B------:R-:W-:Y:S01]  /*b7e0*/  UTMAREDG.4D.ADD [UR56], [UR4] ;  /* 0x00000038040073b6 */ /* 0x000fe20008018000 */
[----:B--2---:R-:W-:Y:S01]  /*b7f0*/  UIADD3 UR40, UR6, 0x31000, URZ ;  /* 0x0003100006287890 */ /* 0x004fe2000fffe03f */
[----:B------:R-:W-:Y:S01]  /*b800*/  UMOV UR26, UR14 ;  /* 0x0000000e001a7c82 */ /* 0x000fe20008000000 */
[----:B------:R2:W-:Y:S01]  /*b810*/  UTMAREDG.4D.ADD [UR8], [UR4] ;  /* 0x00000008040073b6 */ /* 0x0005e20008018000 */
[----:B-1----:R-:W-:Y:S01]  /*b820*/  UIADD3 UR16, UR6, 0x30400, URZ ;  /* 0x0003040006107890 */ /* 0x002fe2000fffe03f */
[----:B------:R-:W-:Y:S01]  /*b830*/  UMOV UR17, 0x40 ;  /* 0x0000004000117882 */ /* 0x000fe20000000000 */
[----:B------:R-:W-:Y:S01]  /*b840*/  UMOV UR19, UR59 ;  /* 0x0000003b00137c82 */ /* 0x000fe20008000000 */
[----:B------:R-:W-:Y:S01]  /*b850*/  UTMAREDG.4D.ADD [UR48], [UR4] ;  /* 0x00000030040073b6 */ /* 0x000fe20008018000 */
[----:B------:R-:W-:Y:S01]  /*b860*/  UMOV UR20, UR60 ;  /* 0x0000003c00147c82 */ /* 0x000fe20008000000 */
[----:B------:R-:W-:Y:S01]  /*b870*/  UMOV UR18, UR61 ;  /* 0x0000003d00127c82 */ /* 0x000fe20008000000 */
[----:B------:R-:W-:Y:S01]  /*b880*/  UMOV UR41, 0x40 ;  /* 0x0000004000297882 */ /* 0x000fe20000000000 */
[----:B------:R-:W-:Y:S01]  /*b890*/  UMOV UR42, UR55 ;  /* 0x00000037002a7c82 */ /* 0x000fe20008000000 */
[----:B------:R1:W-:Y:S01]  /*b8a0*/  UTMAREDG.4D.ADD [UR32], [UR4] ;  /* 0x00000020040073b6 */ /* 0x0003e20008018000 */
[----:B--2---:R-:W-:Y:S01]  /*b8b0*/  UIADD3 UR8, UR6, 0x31c00, URZ ;  /* 0x00031c0006087890 */ /* 0x004fe2000fffe03f */
[----:B------:R-:W-:Y:S01]  /*b8c0*/  UMOV UR10, UR54 ;  /* 0x00000036000a7c82 */ /* 0x000fe20008000000 */
[----:B------:R2:W-:Y:S01]  /*b8d0*/  UTMAREDG.4D.ADD [UR24], [UR4] ;  /* 0x00000018040073b6 */ /* 0x0005e20008018000 */
[----:B------:R4:W-:Y:S01]  /*b8e0*/  UTMAREDG.4D.ADD [UR16], [UR4] ;  /* 0x00000010040073b6 */ /* 0x0009e20008018000 */
[----:B-1----:R-:W-:Y:S01]  /*b8f0*/  UIADD3 UR32, UR6, 0x32800, URZ ;  /* 0x0003280006207890 */ /* 0x002fe2000fffe03f */
[----:B------:R-:W-:Y:S01]  /*b900*/  UTMAREDG.4D.ADD [UR40], [UR4] ;  /* 0x00000028040073b6 */ /* 0x000fe20008018000 */
[----:B--2---:R-:W-:-:S03]  /*b910*/  UIADD3 UR24, UR6, 0x33400, URZ ;  /* 0x0003340006187890 */ /* 0x004fc6000fffe03f */
[----:B------:R1:W-:Y:S01]  /*b920*/  UTMAREDG.4D.ADD [UR8], [UR4] ;  /* 0x00000008040073b6 */ /* 0x0003e20008018000 */
[----:B----4-:R-:W-:Y:S01]  /*b930*/  UIADD3 UR16, UR6, 0x34000, URZ ;  /* 0x0003400006107890 */ /* 0x010fe2000fffe03f */
[----:B------:R-:W-:Y:S01]  /*b940*/  UMOV UR34, UR53 ;  /* 0x0000003500227c82 */ /* 0x000fe20008000000 */
[----:B------:R-:W-:Y:S01]  /*b950*/  UMOV UR26, UR47 ;  /* 0x0000002f001a7c82 */ /* 0x000fe20008000000 */
[----:B------:R-:W-:Y:S01]  /*b960*/  UTMAREDG.4D.ADD [UR32], [UR4] ;  /* 0x00000020040073b6 */ /* 0x000fe20008018000 */
[----:B------:R-:W-:Y:S01]  /*b970*/  UMOV UR18, UR46 ;  /* 0x0000002e00127c82 */ /* 0x000fe20008000000 */
[----:B------:R2:W-:Y:S01]  /*b980*/  UTMAREDG.4D.ADD [UR24], [UR4] ;  /* 0x00000018040073b6 */ /* 0x0005e20008018000 */
[----:B-1----:R-:W-:Y:S01]  /*b990*/  UIADD3 UR8, UR6, 0x34c00, URZ ;  /* 0x00034c0006087890 */ /* 0x002fe2000fffe03f */
[----:B------:R-:W-:Y:S02]  /*b9a0*/  UMOV UR10, UR45 ;  /* 0x0000002d000a7c82 */ /* 0x000fe40008000000 */
[----:B------:R1:W-:Y:S06]  /*b9b0*/  UTMAREDG.4D.ADD [UR16], [UR4] ;  /* 0x00000010040073b6 */ /* 0x0003ec0008018000 */
[----:B------:R4:W-:Y:S01]  /*b9c0*/  UTMAREDG.4D.ADD [UR8], [UR4] ;  /* 0x00000008040073b6 */ /* 0x0009e20008018000 */
[----:B--2---:R-:W-:Y:S01]  /*b9d0*/  UIADD3 UR24, UR6, 0x35800, URZ ;  /* 0x0003580006187890 */ /* 0x004fe2000fffe03f */
[----:B------:R-:W-:Y:S01]  /*b9e0*/  UMOV UR26, UR39 ;  /* 0x00000027001a7c82 */ /* 0x000fe20008000000 */
[----:B------:R-:W-:Y:S01]  /*b9f0*/  R2UR UR22, R12 ;  /* 0x000000000c1672ca */ /* 0x000fe200000e0000 */
[----:B-1----:R-:W-:-:S06]  /*ba00*/  UIADD3 UR16, UR6, 0x37000, URZ ;  /* 0x0003700006107890 */ /* 0x002fcc000fffe03f */
[----:B------:R-:W-:Y:S01]  /*ba10*/  UTMAREDG.4D.ADD [UR24], [UR4] ;  /* 0x00000018040073b6 */ /* 0x000fe20008018000 */
[----:B----4-:R-:W-:Y:S01]  /*ba20*/  UIADD3 UR8, UR6, 0x36400, URZ ;  /* 0x0003640006087890 */ /* 0x010fe2000fffe03f */
[----:B------:R-:W-:Y:S01]  /*ba30*/  UMOV UR10, UR38 ;  /* 0x00000026000a7c82 */ /* 0x000fe20008000000 */
[----:B------:R-:W-:-:S07]  /*ba40*/  R2UR UR21, R11 ;  /* 0x000000000b1572ca */ /* 0x000fce00000e0000 */
[----:B------:R1:W-:Y:S01]  /*ba50*/  UTMAREDG.4D.ADD [UR8], [UR4] ;  /* 0x00000008040073b6 */ /* 0x0003e20008018000 */
[----:B------:R-:W-:Y:S02]  /*ba60*/  UMOV UR18, UR37 ;  /* 0x0000002500127c82 */ /* 0x000fe40008000000 */
[----:B------:R2:W-:Y:S01]  /*ba70*/  UTMAREDG.4D.ADD [UR16], [UR4] ;  /* 0x00000010040073b6 */ /* 0x0005e20008018000 */
[----:B-1----:R-:W-:Y:S01]  /*ba80*/  UIADD3 UR8, UR6, 0x37c00, URZ ;  /* 0x00037c0006087890 */ /* 0x002fe2000fffe03f */
[----:B------:R-:W-:-:S08]  /*ba90*/  UMOV UR10, UR23 ;  /* 0x00000017000a7c82 */ /* 0x000fd00008000000 */
[----:B------:R2:W-:Y:S01]  /*baa0*/  UTMAREDG.4D.ADD [UR8], [UR4] ;  /* 0x00000008040073b6 */ /* 0x0005e20008018000 */
[----:B------:R-:W-:Y:S01]  /*bab0*/  MOV R5, UR22 ;  /* 0x0000001600057c02 */ /* 0x000fe20008000f00 */
[----:B------:R0:W-:Y:S01]  /*bac0*/  UTMACMDFLUSH ;  /* 0x00000000000079b7 */ /* 0x0001e20000000000 */
[----:B------:R-:W-:Y:S02]  /*bad0*/  MOV R6, UR21 ;  /* 0x0000001500067c02 */ /* 0x000fe40008000f00 */
[----:B------:R-:W-:Y:S02]  /*bae0*/  R2UR UR22, R5 ;  /* 0x00000000051672ca */ /* 0x000fe400000e0000 */
[----:B------:R-:W-:Y:S02]  /*baf0*/  R2UR UR21, R6 ;  /* 0x00000000061572ca */ /* 0x000fe400000e0000 */
[----:B--23--:R-:W-:-:S15]  /*bb00*/  R2UR UR14, R3 ;  /* 0x00000000030e72ca */ /* 0x00cfde00000e0000 */
.L_x_81:
[----:B------:R-:W-:Y:S05]  /*bb10*/  BSYNC B0 ;  /* 0x0000000000007941 */ /* 0x000fea0003800000 */
.L_x_80:
[----:B------:R-:W-:Y:S01]  /*bb20*/  UIADD3 UR13, UR13, 0x1, URZ ;  /* 0x000000010d0d7890 */ /* 0x000fe2000fffe03f */
[C---:B-----5:R-:W-:Y:S01]  /*bb30*/  ISETP.GT.AND P1, PT, R0.reuse, 0x1, PT ;  /* 0x000000010000780c */ /* 0x060fe20003f24270 */
[----:B------:R-:W-:Y:S01]  /*bb40*/  UIADD3 UR7, UR7, 0x1, URZ ;  /* 0x0000000107077890 */ /* 0x000fe2000fffe03f */
[----:B------:R-:W-:Y:S01]  /*bb50*/  VIADD R0, R0, 0xffffffff ;  /* 0xffffffff00007836 */ /* 0x000fe20000000000 */
[----:B------:R-:W-:Y:S01]  /*bb60*/  UISETP.NE.AND UP0, UPT, UR13, 0x2, UPT ;  /* 0x000000020d00788c */ /* 0x000fe2000bf05270 */
[----:B-1----:R-:W-:-:S03]  /*bb70*/  PRMT R3, RZ, 0x7610, R3 ;  /* 0x00007610ff037816 */ /* 0x002fc60000000003 */
[----:B------:R-:W-:Y:S02]  /*bb80*/  USEL UR4, URZ, 0x1, UP0 ;  /* 0x000000013f047887 */ /* 0x000fe40008000000 */
[----:B------:R-:W-:-:S04]  /*bb90*/  USEL UR13, UR13, URZ, UP0 ;  /* 0x0000003f0d0d7287 */ /* 0x000fc80008000000 */
[----:B------:R-:W-:Y:S01]  /*bba0*/  LOP3.LUT R2, R2, UR4, RZ, 0x3c, !PT ;  /* 0x0000000402027c12 */ /* 0x000fe2000f8e3cff */
[----:B------:R-:W-:Y:S07]  /*bbb0*/  @P1 BRA `(.L_x_82) ;  /* 0xffffffe800fc1947 */ /* 0x000fee000383ffff */
.L_x_71:
[----:B------:R-:W-:Y:S04]  /*bbc0*/  BSSY B0, `(.L_x_83) ;  /* 0x0000003000007945 */ /* 0x000fe80003800000 */
[----:B------:R-:W-:Y:S05]  /*bbd0*/  @!P0 BRA `(.L_x_84) ;  /* 0x0000000000048947 */ /* 0x000fea0003800000 */
[----:B------:R-:W-:-:S04]  /*bbe0*/  DEPBAR.LE SB0, 0x0 ;  /* 0x000080000000791a */ /* 0x000fc80000000000 */
.L_x_84:
[----:B--23--:R-:W-:Y:S05]  /*bbf0*/  BSYNC B0 ;  /* 0x0000000000007941 */ /* 0x00cfea0003800000 */
.L_x_83:
[----:B------:R-:W-:-:S04]  /*bc00*/  ULOP3.LUT UR29, UR29, 0x1, URZ, 0xfc, !UPT ;  /* 0x000000011d1d7892 */ /* 0x000fc8000f8efc3f */
[----:B------:R-:W-:-:S06]  /*bc10*/  UISETP.NE.AND UP0, UPT, UR29, 0x3, UPT ;  /* 0x000000031d00788c */ /* 0x000fcc000bf05270 */
[----:B------:R-:W-:-:S13]  /*bc20*/  PLOP3.LUT P0, PT, PT, PT, UP0, 0x80, 0x0 ;  /* 0x000000000000781c */ /* 0x000fda0003f0f008 */
[----:B------:R-:W-:Y:S05]  /*bc30*/  @!P0 BRA `(.L_x_85) ;  /* 0x0000000000048947 */ /* 0x000fea0003800000 */
[----:B------:R-:W-:Y:S01]  /*bc40*/  BPT.TRAP 0x1 ;  /* 0x000000040000795c */ /* 0x000fe20000300000 */
.L_x_85:
[----:B------:R-:W1:Y:S01]  /*bc50*/  S2UR UR5, SR_CgaCtaId ;  /* 0x00000000000579c3 */ /* 0x000e620000008800 */
[----:B------:R-:W-:Y:S02]  /*bc60*/  UMOV UR4, 0x400 ;  /* 0x0000040000047882 */ /* 0x000fe40000000000 */
[----:B-1----:R-:W-:-:S04]  /*bc70*/  ULEA UR4, UR5, UR4, 0x18 ;  /* 0x0000000405047291 */ /* 0x002fc8000f8ec03f */
[----:B------:R-:W-:-:S04]  /*bc80*/  ULEA UR21, UR21, UR4, 0x3 ;  /* 0x0000000415157291 */ /* 0x000fc8000f8e183f */
[----:B------:R-:W-:-:S04]  /*bc90*/  UIADD3 UR21, UR21, 0x44890, URZ ;  /* 0x0004489015157890 */ /* 0x000fc8000fffe03f */
[----:B------:R-:W-:-:S09]  /*bca0*/  UPRMT UR21, UR5, 0x654, UR21 ;  /* 0x0000065405157896 */ /* 0x000fd20008000015 */
[----:B------:R-:W-:Y:S01]  /*bcb0*/  SYNCS.ARRIVE.TRANS64.RED.A1T0 RZ, [UR21], RZ ;  /* 0x000000ffffff79a7 */ /* 0x000fe20008100415 */
[----:B------:R-:W-:Y:S05]  /*bcc0*/  EXIT ;  /* 0x000000000000794d */ /* 0x000fea0003800000 */
.L_x_70:
[----:B------:R-:W1:Y:S01]  /*bcd0*/  LDC R3, c[0x0][0x288] ;  /* 0x0000a200ff037b82 */ /* 0x000e620000000800 */
[----:B------:R-:W-:Y:S01]  /*bce0*/  ELECT P3, URZ, PT ;  /* 0x00000000003f782f */ /* 0x000fe20003860000 */
[----:B------:R-:W-:-:S06]  /*bcf0*/  IMAD.MOV.U32 R5, RZ, RZ, RZ ;  /* 0x000000ffff057224 */ /* 0x000fcc00078e00ff */
[----:B------:R-:W2:Y:S08]  /*bd00*/  S2UR UR11, SR_CTAID.X ;  /* 0x00000000000b79c3 */ /* 0x000eb00000002500 */
[----:B------:R-:W3:Y:S01]  /*bd10*/  S2UR UR36, SR_CTAID.Y ;  /* 0x00000000002479c3 */ /* 0x000ee20000002600 */
[----:B-1----:R-:W-:-:S07]  /*bd20*/  ISETP.GE.AND P0, PT, R3, 0x80, PT ;  /* 0x000000800300780c */ /* 0x002fce0003f06270 */
[----:B------:R-:W1:Y:S01]  /*bd30*/  S2UR UR37, SR_CTAID.Z ;  /* 0x00000000002579c3 */ /* 0x000e620000002700 */
[----:B------:R-:W-:-:S04]  /*bd40*/  SHF.R.S32.HI R2, RZ, 0x1f, R3 ;  /* 0x0000001fff027819 */ /* 0x000fc80000011403 */
[----:B------:R-:W-:Y:S01]  /*bd50*/  LEA.HI R2, R2, R3, RZ, 0x7 ;  /* 0x0000000302027211 */ /* 0x000fe200078f38ff */
[----:B--2---:R-:W-:-:S03]  /*bd60*/  USHF.L.U32 UR11, UR11, 0x7, URZ ;  /* 0x000000070b0b7899 */ /* 0x004fc6000800063f */
[----:B------:R-:W-:-:S05]  /*bd70*/  SHF.R.S32.HI R2, RZ, 0x7, R2 ;  /* 0x00000007ff027819 */ /* 0x000fca0000011402 */
[----:B------:R-:W-:Y:S02]  /*bd80*/  IMAD.SHL.U32 R3, R2, 0x4, RZ ;  /* 0x0000000402037824 */ /* 0x000fe400078e00ff */
[----:B------:R-:W-:Y:S01]  /*bd90*/  IMAD.MOV.U32 R2, RZ, RZ, RZ ;  /* 0x000000ffff027224 */ /* 0x000fe200078e00ff */
[----:B---3--:R-:W-:Y:S06]  /*bda0*/  @!P0 BRA `(.L_x_86) ;  /* 0x0000000000208947 */ /* 0x008fec0003800000 */
[----:B------:R-:W-:-:S07]  /*bdb0*/  IMAD.MOV.U32 R2, RZ, RZ, RZ ;  /* 0x000000ffff027224 */ /* 0x000fce00078e00ff */
.L_x_87:
[----:B------:R-:W-:-:S04]  /*bdc0*/  LEA R4, R2, 0x80, 0x7 ;  /* 0x0000008002047811 */ /* 0x000fc800078e38ff */
[----:B------:R-:W-:-:S13]  /*bdd0*/  ISETP.LT.AND P0, PT, R4, UR11, PT ;  /* 0x0000000b04007c0c */ /* 0x000fda000bf01270 */
[----:B------:R-:W-:Y:S05]  /*bde0*/  @!P0 BRA `(.L_x_86) ;  /* 0x0000000000108947 */ /* 0x000fea0003800000 */
[C---:B------:R-:W-:Y:S01]  /*bdf0*/  ISETP.GT.AND P0, PT, R3.reuse, 0x4, PT ;  /* 0x000000040300780c */ /* 0x040fe20003f04270 */
[----:B------:R-:W-:Y:S02]  /*be00*/  VIADD R3, R3, 0xfffffffc ;  /* 0xfffffffc03037836 */ /* 0x000fe40000000000 */
[----:B------:R-:W-:-:S10]  /*be10*/  VIADD R2, R2, 0x1 ;  /* 0x0000000102027836 */ /* 0x000fd40000000000 */
[----:B------:R-:W-:Y:S05]  /*be20*/  @P0 BRA `(.L_x_87) ;  /* 0xfffffffc00e40947 */ /* 0x000fea000383ffff */
.L_x_86:
[----:B------:R-:W-:Y:S04]  /*be30*/  BSSY B0, `(.L_x_88) ;  /* 0x0000030000007945 */ /* 0x000fe80003800000 */
[----:B------:R-:W-:Y:S05]  /*be40*/  @!P3 BRA `(.L_x_89) ;  /* 0x0000000000b8b947 */ /* 0x000fea0003800000 */
[----:B------:R-:W2:Y:S01]  /*be50*/  S2R R5, SR_CgaCtaId ;  /* 0x0000000000057919 */ /* 0x000ea20000008800 */
[----:B------:R-:W-:-:S04]  /*be60*/  MOV R4, 0x400 ;  /* 0x0000040000047802 */ /* 0x000fc80000000f00 */
[----:B--2---:R-:W-:Y:S01]  /*be70*/  LEA R5, R5, R4, 0x18 ;  /* 0x0000000405057211 */ /* 0x004fe200078ec0ff */
[----:B------:R-:W-:-:S05]  /*be80*/  IMAD.MOV.U32 R4, RZ, RZ, 0x1 ;  /* 0x00000001ff047424 */ /* 0x000fca00078e00ff */
[----:B------:R-:W-:-:S04]  /*be90*/  SHF.L.U32 R4, R4, 0x1f, RZ ;  /* 0x0000001f04047819 */ /* 0x000fc800000006ff */
[----:B------:R-:W2:Y:S02]  /*bea0*/  SYNCS.PHASECHK.TRANS64.TRYWAIT P0, [R5+URZ+0x44860], R4 ;  /* 0x04486004050075a7 */ /* 0x000ea4000800017f */
[----:B--2---:R-:W-:Y:S05]  /*beb0*/  @!P0 BRA `(.L_x_90) ;  /* 0x0000002400a88947 */ /* 0x004fea0003800000 */
.L_x_154:
[----:B------:R-:W-:Y:S01]  /*bec0*/  ULOP3.LUT UR4, UR30, 0x2, URZ, 0xfc, !UPT ;  /* 0x000000021e047892 */ /* 0x000fe2000f8efc3f */
[----:B--2---:R-:W-:-:S03]  /*bed0*/  @P2 IMAD.MOV.U32 R4, RZ, RZ, 0x3000 ;  /* 0x00003000ff042424 */ /* 0x004fc600078e00ff */
[----:B------:R-:W-:Y:S01]  /*bee0*/  UPRMT UR4, UR4, 0x9910, URZ ;  /* 0x0000991004047896 */ /* 0x000fe2000800003f */
[----:B------:R2:W-:Y:S03]  /*bef0*/  @P2 SYNCS.ARRIVE.TRANS64 RZ, [R5+URZ+0x44840], R4 ;  /* 0x0448400405ff29a7 */ /* 0x0005e6000800003f */
[----:B------:R-:W-:-:S06]  /*bf00*/  UISETP.NE.AND UP0, UPT, UR4, 0x2, UPT ;  /* 0x000000020400788c */ /* 0x000fcc000bf05270 */
[----:B------:R-:W-:-:S13]  /*bf10*/  PLOP3.LUT P0, PT, PT, PT, UP0, 0x80, 0x0 ;  /* 0x000000000000781c */ /* 0x000fda0003f0f008 */
[----:B--2---:R-:W-:Y:S05]  /*bf20*/  @P0 BRA `(.L_x_91) ;  /* 0x0000000000040947 */ /* 0x004fea0003800000 */
[----:B-1----:R-:W-:Y:S01]  /*bf30*/  BPT.TRAP 0x1 ;  /* 0x000000040000795c */ /* 0x002fe20000300000 */
.L_x_91:
[----:B------:R-:W-:-:S04]  /*bf40*/  LOP3.LUT P0, RZ, R0, 0x1f, RZ, 0xc0, !PT ;  /* 0x0000001f00ff7812 */ /* 0x000fc8000780c0ff */
[----:B------:R-:W-:-:S13]  /*bf50*/  PLOP3.LUT P0, PT, P0, P2, PT, 0x2a, 0x0 ;  /* 0x000000000000781c */ /* 0x000fda0000704572 */
[----:B------:R-:W-:Y:S05]  /*bf60*/  @P0 BRA `(.L_x_92) ;  /* 0x0000000000040947 */ /* 0x000fea0003800000 */
[----:B-1----:R-:W-:Y:S01]  /*bf70*/  BPT.TRAP 0x1 ;  /* 0x000000040000795c */ /* 0x002fe20000300000 */
.L_x_92:
[----:B------:R-:W-:Y:S01]  /*bf80*/  R2UR UR8, R5 ;  /* 0x00000000050872ca */ /* 0x000fe200000e0000 */
[----:B------:R-:W-:Y:S01]  /*bf90*/  ULDC.64 UR4, c[0x0][0x198] ;  /* 0x0000660000047ab9 */ /* 0x000fe20000000a00 */
[----:B------:R-:W-:Y:S01]  /*bfa0*/  UMOV UR6, 0x0 ;  /* 0x0000000000067882 */ /* 0x000fe20000000000 */
[----:B------:R-:W-:Y:S01]  /*bfb0*/  UIADD3 UR4, UP0, UR4, 0x1f0, URZ ;  /* 0x000001f004047890 */ /* 0x000fe2000ff1e03f */
[----:B------:R-:W-:Y:S01]  /*bfc0*/  IMAD.MOV.U32 R5, RZ, RZ, 0x1 ;  /* 0x00000001ff057424 */ /* 0x000fe200078e00ff */
[----:B------:R-:W-:Y:S01]  /*bfd0*/  UMOV UR7, 0x10000000 ;  /* 0x1000000000077882 */ /* 0x000fe20000000000 */
[----:B------:R-:W-:Y:S01]  /*bfe0*/  UMOV UR10, URZ ;  /* 0x0000003f000a7c82 */ /* 0x000fe20008000000 */
[----:B------:R-:W-:Y:S01]  /*bff0*/  UIADD3.X UR5, URZ, UR5, URZ, UP0, !UPT ;  /* 0x000000053f057290 */ /* 0x000fe200087fe43f */
[----:B------:R-:W-:Y:S01]  /*c000*/  UMOV UR12, UR36 ;  /* 0x00000024000c7c82 */ /* 0x000fe20008000000 */
[----:B-1----:R-:W-:Y:S01]  /*c010*/  UMOV UR13, UR37 ;  /* 0x00000025000d7c82 */ /* 0x002fe20008000000 */
[----:B------:R-:W-:Y:S01]  /*c020*/  UMOV UR26, 0x20 ;  /* 0x00000020001a7882 */ /* 0x000fe20000000000 */
[----:B------:R-:W-:-:S02]  /*c030*/  UMOV UR27, UR11 ;  /* 0x0000000b001b7c82 */ /* 0x000fc40008000000 */
[----:B------:R-:W-:Y:S02]  /*c040*/  UIADD3 UR9, UR8, 0x44840, URZ ;  /* 0x0004484008097890 */ /* 0x000fe4000fffe03f */
[----:B------:R-:W-:Y:S02]  /*c050*/  UIADD3 UR24, UR8, 0x1000, URZ ;  /* 0x0000100008187890 */ /* 0x000fe4000fffe03f */
[----:B------:R-:W-:Y:S01]  /*c060*/  UIADD3 UR16, UR8, 0x2000, URZ ;  /* 0x0000200008107890 */ /* 0x000fe2000fffe03f */
[----:B------:R-:W-:Y:S01]  /*c070*/  UMOV UR28, UR36 ;  /* 0x00000024001c7c82 */ /* 0x000fe20008000000 */
[----:B------:R-:W-:Y:S01]  /*c080*/  UMOV UR29, UR37 ;  /* 0x00000025001d7c82 */ /* 0x000fe20008000000 */
[----:B------:R-:W-:Y:S01]  /*c090*/  UMOV UR25, UR9 ;  /* 0x0000000900197c82 */ /* 0x000fe20008000000 */
[----:B------:R-:W-:Y:S01]  /*c0a0*/  UMOV UR18, 0x40 ;  /* 0x0000004000127882 */ /* 0x000fe20000000000 */
[----:B------:R-:W-:Y:S01]  /*c0b0*/  UMOV UR19, UR11 ;  /* 0x0000000b00137c82 */ /* 0x000fe20008000000 */
[----:B------:R-:W-:Y:S01]  /*c0c0*/  UMOV UR20, UR36 ;  /* 0x0000002400147c82 */ /* 0x000fe20008000000 */
[----:B------:R-:W-:Y:S01]  /*c0d0*/  UMOV UR21, UR37 ;  /* 0x0000002500157c82 */ /* 0x000fe20008000000 */
[----:B------:R-:W-:Y:S01]  /*c0e0*/  UMOV UR17, UR9 ;  /* 0x0000000900117c82 */ /* 0x000fe20008000000 */
[----:B------:R2:W-:Y:S01]  /*c0f0*/  UTMALDG.4D [UR8], [UR4], desc[UR6] ;  /* 0x00000608040075b4 */ /* 0x0005e20008019000 */
[----:B------:R2:W-:Y:S01]  /*c100*/  UTMALDG.4D [UR24], [UR4], desc[UR6] ;  /* 0x00000618040075b4 */ /* 0x0005e20008019000 */
[----:B------:R2:W-:Y:S02]  /*c110*/  UTMALDG.4D [UR16], [UR4], desc[UR6] ;  /* 0x00000610040075b4 */ /* 0x0005e40008019000 */
[----:B--2---:R-:W-:Y:S01]  /*c120*/  NOP ;  /* 0x0000000000007918 */ /* 0x004fe20000000000 */
.L_x_89:
[----:B-1----:R-:W-:Y:S05]  /*c130*/  BSYNC B0 ;  /* 0x0000000000007941 */ /* 0x002fea0003800000 */
.L_x_88:
[----:B------:R-:W-:Y:S01]  /*c140*/  ISETP.LT.OR P0, PT, R3, 0x1, !P3 ;  /* 0x000000010300780c */ /* 0x000fe20005f01670 */
[----:B------:R-:W-:-:S12]  /*c150*/  BSSY B0, `(.L_x_93) ;  /* 0x0000030000007945 */ /* 0x000fd80003800000 */
[----:B------:R-:W-:Y:S05]  /*c160*/  @P0 BRA `(.L_x_94) ;  /* 0x0000000000b80947 */ /* 0x000fea0003800000 */
[----:B------:R-:W1:Y:S01]  /*c170*/  S2R R7, SR_CgaCtaId ;  /* 0x0000000000077919 */ /* 0x000e620000008800 */
[----:B------:R-:W-:-:S04]  /*c180*/  MOV R4, 0x400 ;  /* 0x0000040000047802 */ /* 0x000fc80000000f00 */
[----:B-1----:R-:W-:Y:S01]  /*c190*/  LEA R7, R7, R4, 0x18 ;  /* 0x0000000407077211 */ /* 0x002fe200078ec0ff */
[----:B------:R-:W-:-:S05]  /*c1a0*/  IMAD.MOV.U32 R4, RZ, RZ, 0x1 ;  /* 0x00000001ff047424 */ /* 0x000fca00078e00ff */
[----:B------:R-:W-:-:S04]  /*c1b0*/  SHF.L.U32 R4, R4, 0x1f, RZ ;  /* 0x0000001f04047819 */ /* 0x000fc800000006ff */
[----:B------:R-:W1:Y:S02]  /*c1c0*/  SYNCS.PHASECHK.TRANS64.TRYWAIT P0, [R7+URZ+0x44820], R4 ;  /* 0x04482004070075a7 */ /* 0x000e64000800017f */
[----:B-1----:R-:W-:Y:S05]  /*c1d0*/  @!P0 BRA `(.L_x_95) ;  /* 0x0000002000f48947 */ /* 0x002fea0003800000 */
.L_x_155:
[----:B------:R-:W-:Y:S01]  /*c1e0*/  ULOP3.LUT UR4, UR30, 0x2, URZ, 0xfc, !UPT ;  /* 0x000000021e047892 */ /* 0x000fe2000f8efc3f */
[----:B-1----:R-:W-:-:S03]  /*c1f0*/  @P2 IMAD.MOV.U32 R4, RZ, RZ, 0x6200 ;  /* 0x00006200ff042424 */ /* 0x002fc600078e00ff */
[----:B------:R-:W-:Y:S01]  /*c200*/  UPRMT UR4, UR4, 0x9910, URZ ;  /* 0x0000991004047896 */ /* 0x000fe2000800003f */
[----:B------:R1:W-:Y:S03]  /*c210*/  @P2 SYNCS.ARRIVE.TRANS64 RZ, [R7+URZ+0x44800], R4 ;  /* 0x0448000407ff29a7 */ /* 0x0003e6000800003f */
[----:B------:R-:W-:-:S06]  /*c220*/  UISETP.NE.AND UP0, UPT, UR4, 0x2, UPT ;  /* 0x000000020400788c */ /* 0x000fcc000bf05270 */
[----:B------:R-:W-:-:S13]  /*c230*/  PLOP3.LUT P0, PT, PT, PT, UP0, 0x80, 0x0 ;  /* 0x000000000000781c */ /* 0x000fda0003f0f008 */
[----:B-1----:R-:W-:Y:S05]  /*c240*/  @P0 BRA `(.L_x_96) ;  /* 0x0000000000040947 */ /* 0x002fea0003800000 */
[----:B------:R-:W-:Y:S01]  /*c250*/  BPT.TRAP 0x1 ;  /* 0x000000040000795c */ /* 0x000fe20000300000 */
.L_x_96:
[----:B------:R-:W-:-:S04]  /*c260*/  LOP3.LUT P0, RZ, R0, 0x1f, RZ, 0xc0, !PT ;  /* 0x0000001f00ff7812 */ /* 0x000fc8000780c0ff */
[----:B------:R-:W-:-:S13]  /*c270*/  PLOP3.LUT P0, PT, P0, P2, PT, 0x2a, 0x0 ;  /* 0x000000000000781c */ /* 0x000fda0000704572 */
[----:B------:R-:W-:Y:S05]  /*c280*/  @P0 BRA `(.L_x_97) ;  /* 0x0000000000040947 */ /* 0x000fea0003800000 */
[----:B------:R-:W-:Y:S01]  /*c290*/  BPT.TRAP 0x1 ;  /* 0x000000040000795c */ /* 0x000fe20000300000 */
.L_x_97:
[----:B------:R-:W-:Y:S01]  /*c2a0*/  R2UR UR24, R7 ;  /* 0x00000000071872ca */ /* 0x000fe200000e0000 */
[----:B------:R-:W-:Y:S01]  /*c2b0*/  ULDC.64 UR4, c[0x0][0x198] ;  /* 0x0000660000047ab9 */ /* 0x000fe20000000a00 */
[----:B------:R-:W-:Y:S01]  /*c2c0*/  R2UR UR19, R2 ;  /* 0x00000000021372ca */ /* 0x000fe200000e0000 */
[----:B------:R-:W-:Y:S01]  /*c2d0*/  UIADD3 UR4, UP0, UR4, 0xf0, URZ ;  /* 0x000000f004047890 */ /* 0x000fe2000ff1e03f */
[----:B------:R-:W-:Y:S01]  /*c2e0*/  UMOV UR6, 0x0 ;  /* 0x0000000000067882 */ /* 0x000fe20000000000 */
[----:B------:R-:W-:Y:S02]  /*c2f0*/  UMOV UR7, 0x10000000 ;  /* 0x1000000000077882 */ /* 0x000fe40000000000 */
[----:B------:R-:W-:Y:S01]  /*c300*/  UIADD3.X UR5, URZ, UR5, URZ, UP0, !UPT ;  /* 0x000000053f057290 */ /* 0x000fe200087fe43f */
[----:B------:R-:W-:Y:S01]  /*c310*/  UMOV UR18, URZ ;  /* 0x0000003f00127c82 */ /* 0x000fe20008000000 */
[----:B------:R-:W-:Y:S01]  /*c320*/  UMOV UR20, UR36 ;  /* 0x0000002400147c82 */ /* 0x000fe20008000000 */
[----:B------:R-:W-:Y:S01]  /*c330*/  UMOV UR21, UR37 ;  /* 0x0000002500157c82 */ /* 0x000fe20008000000 */
[----:B------:R-:W-:-:S02]  /*c340*/  UMOV UR34, 0x20 ;  /* 0x0000002000227882 */ /* 0x000fc40000000000 */
[----:B------:R-:W-:Y:S02]  /*c350*/  UIADD3 UR17, UR24, 0x44800, URZ ;  /* 0x0004480018117890 */ /* 0x000fe4000fffe03f */
[----:B------:R-:W-:Y:S02]  /*c360*/  USHF.L.U32 UR19, UR19, 0x7, URZ ;  /* 0x0000000713137899 */ /* 0x000fe4000800063f */
[----:B------:R-:W-:Y:S02]  /*c370*/  UIADD3 UR16, UR24, 0x14000, URZ ;  /* 0x0001400018107890 */ /* 0x000fe4000fffe03f */
[----:B------:R-:W-:Y:S02]  /*c380*/  UIADD3 UR32, UR24, 0x16000, URZ ;  /* 0x0001600018207890 */ /* 0x000fe4000fffe03f */
[----:B------:R-:W-:Y:S01]  /*c390*/  UIADD3 UR24, UR24, 0x18000, URZ ;  /* 0x0001800018187890 */ /* 0x000fe2000fffe03f */
[----:B------:R-:W-:Y:S01]  /*c3a0*/  UMOV UR33, UR17 ;  /* 0x0000001100217c82 */ /* 0x000fe20008000000 */
[----:B------:R-:W-:Y:S01]  /*c3b0*/  UMOV UR35, UR19 ;  /* 0x0000001300237c82 */ /* 0x000fe20008000000 */
[----:B------:R-:W-:Y:S01]  /*c3c0*/  UMOV UR26, 0x40 ;  /* 0x00000040001a7882 */ /* 0x000fe20000000000 */
[----:B------:R-:W-:Y:S01]  /*c3d0*/  UMOV UR28, UR36 ;  /* 0x00000024001c7c82 */ /* 0x000fe20008000000 */
[----:B------:R-:W-:Y:S01]  /*c3e0*/  UMOV UR29, UR37 ;  /* 0x00000025001d7c82 */ /* 0x000fe20008000000 */
[----:B------:R-:W-:Y:S01]  /*c3f0*/  UMOV UR25, UR17 ;  /* 0x0000001100197c82 */ /* 0x000fe20008000000 */
[----:B------:R1:W-:Y:S01]  /*c400*/  UTMALDG.4D [UR16], [UR4], desc[UR6] ;  /* 0x00000610040075b4 */ /* 0x0003e20008019000 */
[----:B------:R-:W-:Y:S01]  /*c410*/  UMOV UR27, UR19 ;  /* 0x00000013001b7c82 */ /* 0x000fe20008000000 */
[----:B------:R1:W-:Y:S01]  /*c420*/  UTMALDG.4D [UR32], [UR4], desc[UR6] ;  /* 0x00000620040075b4 */ /* 0x0003e20008019000 */
[----:B------:R1:W-:Y:S02]  /*c430*/  UTMALDG.4D [UR24], [UR4], desc[UR6] ;  /* 0x00000618040075b4 */ /* 0x0003e40008019000 */
[----:B-1----:R-:W-:Y:S01]  /*c440*/  NOP ;  /* 0x0000000000007918 */ /* 0x002fe20000000000 */
.L_x_94:
[----:B------:R-:W-:Y:S05]  /*c450*/  BSYNC B0 ;  /* 0x0000000000007941 */ /* 0x000fea0003800000 */
.L_x_93:
[----:B------:R-:W-:Y:S01]  /*c460*/  ISETP.LT.OR P0, PT, R3, 0x2, !P3 ;  /* 0x000000020300780c */ /* 0x000fe20005f01670 */
[----:B------:R-:W-:Y:S01]  /*c470*/  BSSY B0, `(.L_x_98) ;  /* 0x0000014000007945 */ /* 0x000fe20003800000 */
[----:B------:R-:W-:-:S11]  /*c480*/  IMAD.MOV.U32 R4, RZ, RZ, RZ ;  /* 0x000000ffff047224 */ /* 0x000fd600078e00ff */
[----:B------:R-:W-:Y:S05]  /*c490*/  @P0 BRA `(.L_x_99) ;  /* 0x0000000000440947 */ /* 0x000fea0003800000 */
[----:B------:R-:W1:Y:S01]  /*c4a0*/  S2UR UR5, SR_CgaCtaId ;  /* 0x00000000000579c3 */ /* 0x000e620000008800 */
[----:B------:R-:W-:Y:S01]  /*c4b0*/  R2UR UR18, R2 ;  /* 0x00000000021272ca */ /* 0x000fe200000e0000 */
[----:B------:R-:W-:Y:S01]  /*c4c0*/  ULDC.64 UR6, c[0x0][0x198] ;  /* 0x0000660000067ab9 */ /* 0x000fe20000000a00 */
[----:B------:R-:W-:Y:S01]  /*c4d0*/  UMOV UR4, 0x400 ;  /* 0x0000040000047882 */ /* 0x000fe20000000000 */
[----:B------:R-:W-:Y:S01]  /*c4e0*/  UIADD3 UR6, UP0, UR6, 0x4f0, URZ ;  /* 0x000004f006067890 */ /* 0x000fe2000ff1e03f */
[----:B------:R-:W-:Y:S01]  /*c4f0*/  IMAD.MOV.U32 R4, RZ, RZ, 0x1 ;  /* 0x00000001ff047424 */ /* 0x000fe200078e00ff */
[----:B------:R-:W-:Y:S01]  /*c500*/  UMOV UR19, UR36 ;  /* 0x0000002400137c82 */ /* 0x000fe20008000000 */
[----:B------:R-:W-:Y:S01]  /*c510*/  UMOV UR20, UR37 ;  /* 0x0000002500147c82 */ /* 0x000fe20008000000 */
[----:B------:R-:W-:-:S06]  /*c520*/  UIADD3.X UR7, URZ, UR7, URZ, UP0, !UPT ;  /* 0x000000073f077290 */ /* 0x000fcc00087fe43f */
[----:B------:R-:W-:Y:S02]  /*c530*/  USHF.L.U32 UR18, UR18, 0x7, URZ ;  /* 0x0000000712127899 */ /* 0x000fe4000800063f */
[----:B-1----:R-:W-:-:S03]  /*c540*/  ULEA UR4, UR5, UR4, 0x18 ;  /* 0x0000000405047291 */ /* 0x002fc6000f8ec03f */
[----:B------:R-:W-:Y:S01]  /*c550*/  UMOV UR5, 0x10000000 ;  /* 0x1000000000057882 */ /* 0x000fe20000000000 */
[----:B------:R-:W-:Y:S02]  /*c560*/  UIADD3 UR16, UR4, 0x44000, URZ ;  /* 0x0004400004107890 */ /* 0x000fe4000fffe03f */
[----:B------:R-:W-:-:S03]  /*c570*/  UIADD3 UR17, UR4, 0x44800, URZ ;  /* 0x0004480004117890 */ /* 0x000fc6000fffe03f */
[----:B------:R-:W-:-:S06]  /*c580*/  UMOV UR4, 0x0 ;  /* 0x0000000000047882 */ /* 0x000fcc0000000000 */
[----:B------:R1:W-:Y:S02]  /*c590*/  UTMALDG.3D [UR16], [UR6], desc[UR4] ;  /* 0x00000410060075b4 */ /* 0x0003e40008011000 */
[----:B-1----:R-:W-:Y:S01]  /*c5a0*/  NOP ;  /* 0x0000000000007918 */ /* 0x002fe20000000000 */
.L_x_99:
[----:B------:R-:W-:Y:S05]  /*c5b0*/  BSYNC B0 ;  /* 0x0000000000007941 */ /* 0x000fea0003800000 */
.L_x_98:
[----:B------:R-:W-:Y:S01]  /*c5c0*/  BSSY B0, `(.L_x_100) ;  /* 0x0000036000007945 */ /* 0x000fe20003800000 */
[----:B------:R-:W-:-:S03]  /*c5d0*/  IMAD.MOV.U32 R10, RZ, RZ, RZ ;  /* 0x000000ffff0a7224 */ /* 0x000fc600078e00ff */
[----:B------:R-:W-:Y:S05]  /*c5e0*/  @!P3 BRA `(.L_x_101) ;  /* 0x0000000000ccb947 */ /* 0x000fea0003800000 */
[----:B------:R-:W1:Y:S01]  /*c5f0*/  S2R R7, SR_CgaCtaId ;  /* 0x0000000000077919 */ /* 0x000e620000008800 */
[----:B------:R-:W-:-:S04]  /*c600*/  MOV R6, 0x400 ;  /* 0x0000040000067802 */ /* 0x000fc80000000f00 */
[----:B-1----:R-:W-:Y:S01]  /*c610*/  LEA R8, R7, R6, 0x18 ;  /* 0x0000000607087211 */ /* 0x002fe200078ec0ff */
[----:B------:R-:W-:-:S04]  /*c620*/  IMAD.MOV.U32 R7, RZ, RZ, 0x1 ;  /* 0x00000001ff077424 */ /* 0x000fc800078e00ff */
[----:B------:R-:W-:Y:S01]  /*c630*/  IMAD R6, R5, 0x8, R8 ;  /* 0x0000000805067824 */ /* 0x000fe200078e0208 */
[----:B------:R-:W-:-:S04]  /*c640*/  SHF.L.U32 R7, R7, 0x1f, RZ ;  /* 0x0000001f07077819 */ /* 0x000fc800000006ff */
[----:B------:R-:W1:Y:S02]  /*c650*/  SYNCS.PHASECHK.TRANS64.TRYWAIT P0, [R6+URZ+0x44860], R7 ;  /* 0x04486007060075a7 */ /* 0x000e64000800017f */
[----:B-1----:R-:W-:Y:S05]  /*c660*/  @!P0 BRA `(.L_x_102) ;  /* 0x0000001c00e48947 */ /* 0x002fea0003800000 */
.L_x_156:
        /* <DEDUP_REMOVED lines=8> */
.L_x_103:
[----:B------:R-:W-:-:S04]  /*c6f0*/  LOP3.LUT P0, RZ, R0, 0x1f, RZ, 0xc0, !PT ;  /* 0x0000001f00ff7812 */ /* 0x000fc8000780c0ff */
[----:B------:R-:W-:-:S13]  /*c700*/  PLOP3.LUT P0, PT, P0, P2, PT, 0x2a, 0x0 ;  /* 0x000000000000781c */ /* 0x000fda0000704572 */
[----:B------:R-:W-:Y:S05]  /*c710*/  @P0 BRA `(.L_x_104) ;  /* 0x0000000000040947 */ /* 0x000fea0003800000 */
[----:B------:R-:W-:Y:S01]  /*c720*/  BPT.TRAP 0x1 ;  /* 0x000000040000795c */ /* 0x000fe20000300000 */
.L_x_104:
[----:B------:R-:W-:Y:S01]  /*c730*/  R2UR UR5, R8 ;  /* 0x00000000080572ca */ /* 0x000fe200000e0000 */
[----:B------:R-:W-:Y:S01]  /*c740*/  ULDC.64 UR8, c[0x0][0x198] ;  /* 0x0000660000087ab9 */ /* 0x000fe20000000a00 */
[C---:B------:R-:W-:Y:S01]  /*c750*/  R2UR UR24, R5.reuse ;  /* 0x00000000051872ca */ /* 0x040fe200000e0000 */
[----:B------:R-:W-:Y:S01]  /*c760*/  UIADD3 UR4, UP0, UR8, 0x2f0, URZ ;  /* 0x000002f008047890 */ /* 0x000fe2000ff1e03f */
[----:B------:R-:W-:Y:S01]  /*c770*/  R2UR UR25, R6 ;  /* 0x00000000061972ca */ /* 0x000fe200000e0000 */
[----:B------:R-:W-:Y:S01]  /*c780*/  UMOV UR6, 0x0 ;  /* 0x0000000000067882 */ /* 0x000fe20000000000 */
[----:B------:R-:W-:Y:S01]  /*c790*/  UMOV UR7, 0x10000000 ;  /* 0x1000000000077882 */ /* 0x000fe20000000000 */
[----:B------:R-:W-:Y:S01]  /*c7a0*/  UMOV UR26, URZ ;  /* 0x0000003f001a7c82 */ /* 0x000fe20008000000 */
[----:B------:R-:W-:Y:S01]  /*c7b0*/  UMOV UR27, UR11 ;  /* 0x0000000b001b7c82 */ /* 0x000fe20008000000 */
[----:B------:R-:W-:Y:S01]  /*c7c0*/  UMOV UR28, UR36 ;  /* 0x00000024001c7c82 */ /* 0x000fe20008000000 */
[----:B------:R-:W-:Y:S01]  /*c7d0*/  UMOV UR29, UR37 ;  /* 0x00000025001d7c82 */ /* 0x000fe20008000000 */
[----:B------:R-:W-:Y:S01]  /*c7e0*/  UMOV UR18, 0x20 ;  /* 0x0000002000127882 */ /* 0x000fe20000000000 */
[----:B------:R-:W-:Y:S01]  /*c7f0*/  UMOV UR19, UR11 ;  /* 0x0000000b00137c82 */ /* 0x000fe20008000000 */
[----:B------:R-:W-:Y:S01]  /*c800*/  UMOV UR20, UR36 ;  /* 0x0000002400147c82 */ /* 0x000fe20008000000 */
[----:B------:R-:W-:Y:S01]  /*c810*/  UMOV UR21, UR37 ;  /* 0x0000002500157c82 */ /* 0x000fe20008000000 */
[----:B------:R-:W-:Y:S01]  /*c820*/  UIMAD UR24, UR24, 0x3000, UR5 ;  /* 0x00003000181878a4 */ /* 0x000fe2000f8e0205 */
[----:B------:R-:W-:Y:S01]  /*c830*/  VIADD R5, R5, 0x1 ;  /* 0x0000000105057836 */ /* 0x000fe20000000000 */
[----:B------:R-:W-:Y:S01]  /*c840*/  UIADD3 UR25, UR25, 0x44840, URZ ;  /* 0x0004484019197890 */ /* 0x000fe2000fffe03f */
[----:B------:R-:W-:Y:S01]  /*c850*/  IMAD.MOV.U32 R10, RZ, RZ, 0x40 ;  /* 0x00000040ff0a7424 */ /* 0x000fe200078e00ff */
[----:B------:R-:W-:-:S02]  /*c860*/  UIADD3.X UR5, URZ, UR9, URZ, UP0, !UPT ;  /* 0x000000093f057290 */ /* 0x000fc400087fe43f */
[----:B------:R-:W-:Y:S02]  /*c870*/  UIADD3 UR16, UR24, 0x1000, URZ ;  /* 0x0000100018107890 */ /* 0x000fe4000fffe03f */
[----:B------:R-:W-:Y:S01]  /*c880*/  UIADD3 UR8, UR24, 0x2000, URZ ;  /* 0x0000200018087890 */ /* 0x000fe2000fffe03f */
[----:B------:R-:W-:Y:S01]  /*c890*/  UMOV UR17, UR25 ;  /* 0x0000001900117c82 */ /* 0x000fe20008000000 */
[----:B------:R-:W-:Y:S01]  /*c8a0*/  UMOV UR10, 0x40 ;  /* 0x00000040000a7882 */ /* 0x000fe20000000000 */
[----:B------:R-:W-:Y:S01]  /*c8b0*/  UMOV UR12, UR36 ;  /* 0x00000024000c7c82 */ /* 0x000fe20008000000 */
[----:B------:R-:W-:Y:S01]  /*c8c0*/  UMOV UR13, UR37 ;  /* 0x00000025000d7c82 */ /* 0x000fe20008000000 */
[----:B------:R1:W-:Y:S01]  /*c8d0*/  UTMALDG.4D [UR24], [UR4], desc[UR6] ;  /* 0x00000618040075b4 */ /* 0x0003e20008019000 */
[----:B------:R-:W-:Y:S01]  /*c8e0*/  UMOV UR9, UR25 ;  /* 0x0000001900097c82 */ /* 0x000fe20008000000 */
[----:B------:R1:W-:Y:S02]  /*c8f0*/  UTMALDG.4D [UR16], [UR4], desc[UR6] ;  /* 0x00000610040075b4 */ /* 0x0003e40008019000 */
[----:B------:R1:W-:Y:S02]  /*c900*/  UTMALDG.4D [UR8], [UR4], desc[UR6] ;  /* 0x00000608040075b4 */ /* 0x0003e40008019000 */
[----:B-1----:R-:W-:Y:S01]  /*c910*/  NOP ;  /* 0x0000000000007918 */ /* 0x002fe20000000000 */
.L_x_101:
[----:B------:R-:W-:Y:S05]  /*c920*/  BSYNC B0 ;  /* 0x0000000000007941 */ /* 0x000fea0003800000 */
.L_x_100:
[----:B------:R-:W-:Y:S01]  /*c930*/  BSSY B0, `(.L_x_105) ;  /* 0x0000039000007945 */ /* 0x000fe20003800000 */
[----:B------:R-:W-:-:S03]  /*c940*/  IMAD.MOV.U32 R6, RZ, RZ, 0x1 ;  /* 0x00000001ff067424 */ /* 0x000fc600078e00ff */
[----:B------:R-:W-:Y:S05]  /*c950*/  @!P3 BRA `(.L_x_106) ;  /* 0x0000000000d8b947 */ /* 0x000fea0003800000 */
[----:B------:R-:W1:Y:S01]  /*c960*/  S2R R7, SR_CgaCtaId ;  /* 0x0000000000077919 */ /* 0x000e620000008800 */
[----:B------:R-:W-:Y:S01]  /*c970*/  MOV R6, 0x400 ;  /* 0x0000040000067802 */ /* 0x000fe20000000f00 */
[----:B------:R-:W-:-:S05]  /*c980*/  IMAD.MOV.U32 R8, RZ, RZ, 0x1 ;  /* 0x00000001ff087424 */ /* 0x000fca00078e00ff */
[----:B------:R-:W-:Y:S02]  /*c990*/  SHF.L.U32 R8, R8, 0x1f, RZ ;  /* 0x0000001f08087819 */ /* 0x000fe400000006ff */
[----:B-1----:R-:W-:-:S05]  /*c9a0*/  LEA R6, R7, R6, 0x18 ;  /* 0x0000000607067211 */ /* 0x002fca00078ec0ff */
[----:B------:R-:W-:-:S04]  /*c9b0*/  IMAD R7, R5, 0x8, R6 ;  /* 0x0000000805077824 */ /* 0x000fc800078e0206 */
[----:B------:R-:W1:Y:S02]  /*c9c0*/  SYNCS.PHASECHK.TRANS64.TRYWAIT P0, [R7+URZ+0x44860], R8 ;  /* 0x04486008070075a7 */ /* 0x000e64000800017f */
[----:B-1----:R-:W-:Y:S05]  /*c9d0*/  @!P0 BRA `(.L_x_107) ;  /* 0x0000001c001c8947 */ /* 0x002fea0003800000 */
.L_x_157:
        /* <DEDUP_REMOVED lines=8> */
.L_x_108:
[----:B------:R-:W-:-:S04]  /*ca60*/  LOP3.LUT P0, RZ, R0, 0x1f, RZ, 0xc0, !PT ;  /* 0x0000001f00ff7812 */ /* 0x000fc8000780c0ff */
[----:B------:R-:W-:-:S13]  /*ca70*/  PLOP3.LUT P0, PT, P0, P2, PT, 0x2a, 0x0 ;  /* 0x000000000000781c */ /* 0x000fda0000704572 */
[----:B------:R-:W-:Y:S05]  /*ca80*/  @P0 BRA `(.L_x_109) ;  /* 0x0000000000040947 */ /* 0x000fea0003800000 */
[----:B------:R-:W-:Y:S01]  /*ca90*/  BPT.TRAP 0x1 ;  /* 0x000000040000795c */ /* 0x000fe20000300000 */
.L_x_109:
[----:B------:R-:W-:Y:S01]  /*caa0*/  R2UR UR5, R6 ;  /* 0x00000000060572ca */ /* 0x000fe200000e0000 */
[----:B------:R-:W-:Y:S01]  /*cab0*/  ULDC.64 UR8, c[0x0][0x198] ;  /* 0x0000660000087ab9 */ /* 0x000fe20000000a00 */
[----:B------:R-:W-:Y:S01]  /*cac0*/  R2UR UR32, R5 ;  /* 0x00000000052072ca */ /* 0x000fe200000e0000 */
[----:B------:R-:W-:Y:S01]  /*cad0*/  UIADD3 UR4, UP0, UR8, 0x1f0, URZ ;  /* 0x000001f008047890 */ /* 0x000fe2000ff1e03f */
[----:B------:R-:W-:Y:S01]  /*cae0*/  R2UR UR33, R7 ;  /* 0x00000000072172ca */ /* 0x000fe200000e0000 */
[----:B------:R-:W-:Y:S01]  /*caf0*/  UMOV UR6, 0x0 ;  /* 0x0000000000067882 */ /* 0x000fe20000000000 */
[----:B------:R-:W-:Y:S01]  /*cb00*/  R2UR UR35, R10 ;  /* 0x000000000a2372ca */ /* 0x000fe200000e0000 */
[----:B------:R-:W-:Y:S01]  /*cb10*/  UMOV UR7, 0x10000000 ;  /* 0x1000000000077882 */ /* 0x000fe20000000000 */
[----:B------:R-:W-:Y:S01]  /*cb20*/  UMOV UR34, URZ ;  /* 0x0000003f00227c82 */ /* 0x000fe20008000000 */
[----:B------:R-:W-:Y:S01]  /*cb30*/  UMOV UR26, 0x20 ;  /* 0x00000020001a7882 */ /* 0x000fe20000000000 */
[----:B------:R-:W-:Y:S01]  /*cb40*/  UMOV UR28, UR36 ;  /* 0x00000024001c7c82 */ /* 0x000fe20008000000 */
[----:B------:R-:W-:Y:S01]  /*cb50*/  UMOV UR29, UR37 ;  /* 0x00000025001d7c82 */ /* 0x000fe20008000000 */
[----:B------:R-:W-:Y:S01]  /*cb60*/  UMOV UR18, 0x40 ;  /* 0x0000004000127882 */ /* 0x000fe20000000000 */
[----:B------:R-:W-:Y:S01]  /*cb70*/  UMOV UR20, UR36 ;  /* 0x0000002400147c82 */ /* 0x000fe20008000000 */
[----:B------:R-:W-:Y:S01]  /*cb80*/  UMOV UR21, UR37 ;  /* 0x0000002500157c82 */ /* 0x000fe20008000000 */
[----:B------:R-:W-:Y:S01]  /*cb90*/  UIMAD UR32, UR32, 0x3000, UR5 ;  /* 0x00003000202078a4 */ /* 0x000fe2000f8e0205 */
[----:B------:R-:W-:Y:S01]  /*cba0*/  VIADD R5, R5, 0x1 ;  /* 0x0000000105057836 */ /* 0x000fe20000000000 */
[----:B------:R-:W-:-:S02]  /*cbb0*/  UIADD3 UR33, UR33, 0x44840, URZ ;  /* 0x0004484021217890 */ /* 0x000fc4000fffe03f */
[----:B------:R-:W-:Y:S02]  /*cbc0*/  UIADD3 UR35, UR11, UR35, URZ ;  /* 0x000000230b237290 */ /* 0x000fe4000fffe03f */
[----:B------:R-:W-:Y:S01]  /*cbd0*/  UIADD3.X UR5, URZ, UR9, URZ, UP0, !UPT ;  /* 0x000000093f057290 */ /* 0x000fe200087fe43f */
[C---:B------:R-:W-:Y:S01]  /*cbe0*/  ISETP.NE.AND P4, PT, R5.reuse, 0x4, PT ;  /* 0x000000040500780c */ /* 0x040fe20003f85270 */
[----:B------:R-:W-:Y:S01]  /*cbf0*/  UIADD3 UR24, UR32, 0x1000, URZ ;  /* 0x0000100020187890 */ /* 0x000fe2000fffe03f */
[C---:B------:R-:W-:Y:S01]  /*cc00*/  ISETP.NE.AND P0, PT, R5.reuse, 0x4, PT ;  /* 0x000000040500780c */ /* 0x040fe20003f05270 */
[----:B------:R-:W-:Y:S01]  /*cc10*/  UIADD3 UR16, UR32, 0x2000, URZ ;  /* 0x0000200020107890 */ /* 0x000fe2000fffe03f */
[----:B------:R-:W-:Y:S01]  /*cc20*/  SEL R5, R5, RZ, P4 ;  /* 0x000000ff05057207 */ /* 0x000fe20002000000 */
[----:B------:R-:W-:Y:S01]  /*cc30*/  UMOV UR25, UR33 ;  /* 0x0000002100197c82 */ /* 0x000fe20008000000 */
[----:B------:R-:W-:Y:S01]  /*cc40*/  UMOV UR27, UR35 ;  /* 0x00000023001b7c82 */ /* 0x000fe20008000000 */
[----:B------:R-:W-:Y:S01]  /*cc50*/  UMOV UR17, UR33 ;  /* 0x0000002100117c82 */ /* 0x000fe20008000000 */
[----:B------:R1:W-:Y:S01]  /*cc60*/  UTMALDG.4D [UR32], [UR4], desc[UR6] ;  /* 0x00000620040075b4 */ /* 0x0003e20008019000 */
[----:B------:R-:W-:Y:S01]  /*cc70*/  UMOV UR19, UR35 ;  /* 0x0000002300137c82 */ /* 0x000fe20008000000 */
[----:B------:R-:W-:Y:S01]  /*cc80*/  SEL R6, RZ, 0x1, !P0 ;  /* 0x00000001ff067807 */ /* 0x000fe20004000000 */
[----:B------:R1:W-:Y:S01]  /*cc90*/  UTMALDG.4D [UR24], [UR4], desc[UR6] ;  /* 0x00000618040075b4 */ /* 0x0003e20008019000 */
[----:B------:R1:W-:Y:S02]  /*cca0*/  UTMALDG.4D [UR16], [UR4], desc[UR6] ;  /* 0x00000610040075b4 */ /* 0x0003e40008019000 */
[----:B-1----:R-:W-:-:S03]  /*ccb0*/  NOP ;  /* 0x0000000000007918 */ /* 0x002fc60000000000 */
.L_x_106:
[----:B------:R-:W-:Y:S05]  /*ccc0*/  BSYNC B0 ;  /* 0x0000000000007941 */ /* 0x000fea0003800000 */
.L_x_105:
[----:B------:R-:W-:Y:S01]  /*ccd0*/  ISETP.LT.OR P0, PT, R3, 0x3, !P3 ;  /* 0x000000030300780c */ /* 0x000fe20005f01670 */
[----:B------:R-:W-:-:S12]  /*cce0*/  BSSY B0, `(.L_x_110) ;  /* 0x0000033000007945 */ /* 0x000fd80003800000 */
[----:B------:R-:W-:Y:S05]  /*ccf0*/  @P0 BRA `(.L_x_111) ;  /* 0x0000000000c40947 */ /* 0x000fea0003800000 */
        /* <DEDUP_REMOVED lines=8> */
.L_x_158:
        /* <DEDUP_REMOVED lines=8> */
.L_x_113:
[----:B------:R-:W-:-:S04]  /*ce00*/  LOP3.LUT P0, RZ, R0, 0x1f, RZ, 0xc0, !PT ;  /* 0x0000001f00ff7812 */ /* 0x000fc8000780c0ff */
[----:B------:R-:W-:-:S13]  /*ce10*/  PLOP3.LUT P0, PT, P0, P2, PT, 0x2a, 0x0 ;  /* 0x000000000000781c */ /* 0x000fda0000704572 */
[----:B------:R-:W-:Y:S05]  /*ce20*/  @P0 BRA `(.L_x_114) ;  /* 0x0000000000040947 */ /* 0x000fea0003800000 */
[----:B------:R-:W-:Y:S01]  /*ce30*/  BPT.TRAP 0x1 ;  /* 0x000000040000795c */ /* 0x000fe20000300000 */
.L_x_114:
[----:B------:R-:W-:Y:S01]  /*ce40*/  IMAD R9, R4, 0x6000, R9 ;  /* 0x0000600004097824 */ /* 0x000fe200078e0209 */
[----:B------:R-:W-:Y:S01]  /*ce50*/  R2UR UR33, R7 ;  /* 0x00000000072172ca */ /* 0x000fe200000e0000 */
[----:B------:R-:W-:Y:S01]  /*ce60*/  ULDC.64 UR4, c[0x0][0x198] ;  /* 0x0000660000047ab9 */ /* 0x000fe20000000a00 */
[----:B------:R-:W-:Y:S01]  /*ce70*/  R2UR UR35, R2 ;  /* 0x00000000022372ca */ /* 0x000fe200000e0000 */
[----:B------:R-:W-:Y:S01]  /*ce80*/  UIADD3 UR4, UP0, UR4, 0x3f0, URZ ;  /* 0x000003f004047890 */ /* 0x000fe2000ff1e03f */
[----:B------:R-:W-:Y:S01]  /*ce90*/  R2UR UR16, R9 ;  /* 0x00000000091072ca */ /* 0x000fe200000e0000 */
[----:B------:R-:W-:Y:S01]  /*cea0*/  UMOV UR6, 0x0 ;  /* 0x0000000000067882 */ /* 0x000fe20000000000 */
[----:B------:R-:W-:Y:S01]  /*ceb0*/  UMOV UR7, 0x10000000 ;  /* 0x1000000000077882 */ /* 0x000fe20000000000 */
[----:B------:R-:W-:Y:S01]  /*cec0*/  UIADD3.X UR5, URZ, UR5, URZ, UP0, !UPT ;  /* 0x000000053f057290 */ /* 0x000fe200087fe43f */
[----:B------:R-:W-:Y:S01]  /*ced0*/  UMOV UR34, URZ ;  /* 0x0000003f00227c82 */ /* 0x000fe20008000000 */
[----:B------:R-:W-:Y:S01]  /*cee0*/  UMOV UR26, 0x20 ;  /* 0x00000020001a7882 */ /* 0x000fe20000000000 */
[----:B------:R-:W-:Y:S01]  /*cef0*/  UMOV UR28, UR36 ;  /* 0x00000024001c7c82 */ /* 0x000fe20008000000 */
[----:B------:R-:W-:-:S02]  /*cf00*/  UMOV UR29, UR37 ;  /* 0x00000025001d7c82 */ /* 0x000fc40008000000 */
        /* <DEDUP_REMOVED lines=16> */
.L_x_111:
[----:B------:R-:W-:Y:S05]  /*d010*/  BSYNC B0 ;  /* 0x0000000000007941 */ /* 0x000fea0003800000 */
.L_x_110:
[----:B------:R-:W-:Y:S01]  /*d020*/  ISETP.LT.OR P0, PT, R3, 0x4, !P3 ;  /* 0x000000040300780c */ /* 0x000fe20005f01670 */
[----:B------:R-:W-:-:S12]  /*d030*/  BSSY B0, `(.L_x_115) ;  /* 0x0000018000007945 */ /* 0x000fd80003800000 */
[----:B------:R-:W-:Y:S05]  /*d040*/  @P0 BRA `(.L_x_116) ;  /* 0x0000000000580947 */ /* 0x000fea0003800000 */
[----:B------:R-:W1:Y:S01]  /*d050*/  S2R R8, SR_CgaCtaId ;  /* 0x0000000000087919 */ /* 0x000e620000008800 */
[----:B------:R-:W-:Y:S01]  /*d060*/  MOV R7, 0x400 ;  /* 0x0000040000077802 */ /* 0x000fe20000000f00 */
[----:B------:R-:W-:Y:S01]  /*d070*/  ULDC.64 UR4, c[0x0][0x198] ;  /* 0x0000660000047ab9 */ /* 0x000fe20000000a00 */
[C---:B------:R-:W-:Y:S01]  /*d080*/  R2UR UR18, R2.reuse ;  /* 0x00000000021272ca */ /* 0x040fe200000e0000 */
[----:B------:R-:W-:Y:S01]  /*d090*/  UIADD3 UR4, UP0, UR4, 0x5f0, URZ ;  /* 0x000005f004047890 */ /* 0x000fe2000ff1e03f */
[----:B------:R-:W-:Y:S01]  /*d0a0*/  VIADD R2, R2, 0x1 ;  /* 0x0000000102027836 */ /* 0x000fe20000000000 */
[----:B------:R-:W-:Y:S01]  /*d0b0*/  UMOV UR6, 0x0 ;  /* 0x0000000000067882 */ /* 0x000fe20000000000 */
[----:B------:R-:W-:Y:S01]  /*d0c0*/  UMOV UR7, 0x10000000 ;  /* 0x1000000000077882 */ /* 0x000fe20000000000 */
[----:B------:R-:W-:Y:S01]  /*d0d0*/  UIADD3.X UR5, URZ, UR5, URZ, UP0, !UPT ;  /* 0x000000053f057290 */ /* 0x000fe200087fe43f */
[----:B------:R-:W-:Y:S01]  /*d0e0*/  UMOV UR19, UR36 ;  /* 0x0000002400137c82 */ /* 0x000fe20008000000 */
[----:B------:R-:W-:-:S06]  /*d0f0*/  UMOV UR20, UR37 ;  /* 0x0000002500147c82 */ /* 0x000fcc0008000000 */
[----:B------:R-:W-:Y:S01]  /*d100*/  USHF.L.U32 UR18, UR18, 0x7, URZ ;  /* 0x0000000712127899 */ /* 0x000fe2000800063f */
[----:B-1----:R-:W-:-:S05]  /*d110*/  LEA R7, R8, R7, 0x18 ;  /* 0x0000000708077211 */ /* 0x002fca00078ec0ff */
[C-C-:B------:R-:W-:Y:S02]  /*d120*/  IMAD R8, R4.reuse, 0x8, R7.reuse ;  /* 0x0000000804087824 */ /* 0x140fe400078e0207 */
[C---:B------:R-:W-:Y:S02]  /*d130*/  IMAD R7, R4.reuse, 0x200, R7 ;  /* 0x0000020004077824 */ /* 0x040fe400078e0207 */
[----:B------:R-:W-:Y:S01]  /*d140*/  VIADD R4, R4, 0x1 ;  /* 0x0000000104047836 */ /* 0x000fe20000000000 */
[----:B------:R-:W-:Y:S02]  /*d150*/  R2UR UR17, R8 ;  /* 0x00000000081172ca */ /* 0x000fe400000e0000 */
[----:B------:R-:W-:-:S11]  /*d160*/  R2UR UR16, R7 ;  /* 0x00000000071072ca */ /* 0x000fd600000e0000 */
[----:B------:R-:W-:Y:S02]  /*d170*/  UIADD3 UR17, UR17, 0x44800, URZ ;  /* 0x0004480011117890 */ /* 0x000fe4000fffe03f */
[----:B------:R-:W-:-:S09]  /*d180*/  UIADD3 UR16, UR16, 0x44000, URZ ;  /* 0x0004400010107890 */ /* 0x000fd2000fffe03f */
[----:B------:R1:W-:Y:S02]  /*d190*/  UTMALDG.3D [UR16], [UR4], desc[UR6] ;  /* 0x00000610040075b4 */ /* 0x0003e40008011000 */
[----:B-1----:R-:W-:Y:S01]  /*d1a0*/  NOP ;  /* 0x0000000000007918 */ /* 0x002fe20000000000 */
.L_x_116:
[----:B------:R-:W-:Y:S05]  /*d1b0*/  BSYNC B0 ;  /* 0x0000000000007941 */ /* 0x000fea0003800000 */
.L_x_115:
[----:B------:R-:W-:Y:S04]  /*d1c0*/  BSSY B0, `(.L_x_117) ;  /* 0x0000032000007945 */ /* 0x000fe80003800000 */
[----:B------:R-:W-:Y:S05]  /*d1d0*/  @!P3 BRA `(.L_x_118) ;  /* 0x0000000000c0b947 */ /* 0x000fea0003800000 */
[----:B------:R-:W1:Y:S01]  /*d1e0*/  S2R R8, SR_CgaCtaId ;  /* 0x0000000000087919 */ /* 0x000e620000008800 */
[----:B------:R-:W-:Y:S02]  /*d1f0*/  MOV R7, 0x400 ;  /* 0x0000040000077802 */ /* 0x000fe40000000f00 */
[----:B------:R-:W-:Y:S02]  /*d200*/  SHF.L.U32 R6, R6, 0x1f, RZ ;  /* 0x0000001f06067819 */ /* 0x000fe400000006ff */
[----:B-1----:R-:W-:-:S05]  /*d210*/  LEA R8, R8, R7, 0x18 ;  /* 0x0000000708087211 */ /* 0x002fca00078ec0ff */
[----:B------:R-:W-:-:S04]  /*d220*/  IMAD R7, R5, 0x8, R8 ;  /* 0x0000000805077824 */ /* 0x000fc800078e0208 */
[----:B------:R-:W1:Y:S02]  /*d230*/  SYNCS.PHASECHK.TRANS64.TRYWAIT P0, [R7+URZ+0x44860], R6 ;  /* 0x04486006070075a7 */ /* 0x000e64000800017f */
[----:B-1----:R-:W-:Y:S05]  /*d240*/  @!P0 BRA `(.L_x_119) ;  /* 0x0000001400288947 */ /* 0x002fea0003800000 */
.L_x_159:
        /* <DEDUP_REMOVED lines=8> */
.L_x_120:
[----:B------:R-:W-:-:S04]  /*d2d0*/  LOP3.LUT P0, RZ, R0, 0x1f, RZ, 0xc0, !PT ;  /* 0x0000001f00ff7812 */ /* 0x000fc8000780c0ff */
[----:B------:R-:W-:-:S13]  /*d2e0*/  PLOP3.LUT P0, PT, P0, P2, PT, 0x2a, 0x0 ;  /* 0x000000000000781c */ /* 0x000fda0000704572 */
[----:B------:R-:W-:Y:S05]  /*d2f0*/  @P0 BRA `(.L_x_121) ;  /* 0x0000000000040947 */ /* 0x000fea0003800000 */
[----:B------:R-:W-:Y:S01]  /*d300*/  BPT.TRAP 0x1 ;  /* 0x000000040000795c */ /* 0x000fe20000300000 */
.L_x_121:
        /* <DEDUP_REMOVED lines=15> */
[----:B------:R-:W-:-:S02]  /*d400*/  UIMAD UR32, UR32, 0x3000, UR5 ;  /* 0x00003000202078a4 */ /* 0x000fc4000f8e0205 */
[----:B------:R-:W-:Y:S02]  /*d410*/  UIADD3 UR35, UR11, UR35, URZ ;  /* 0x000000230b237290 */ /* 0x000fe4000fffe03f */
[----:B------:R-:W-:Y:S02]  /*d420*/  UIADD3 UR33, UR33, 0x44840, URZ ;  /* 0x0004484021217890 */ /* 0x000fe4000fffe03f */
[----:B------:R-:W-:Y:S02]  /*d430*/  UIADD3.X UR5, URZ, UR9, URZ, UP0, !UPT ;  /* 0x000000093f057290 */ /* 0x000fe400087fe43f */
[----:B------:R-:W-:Y:S02]  /*d440*/  UIADD3 UR24, UR32, 0x1000, URZ ;  /* 0x0000100020187890 */ /* 0x000fe4000fffe03f */
[----:B------:R-:W-:Y:S01]  /*d450*/  UIADD3 UR16, UR32, 0x2000, URZ ;  /* 0x0000200020107890 */ /* 0x000fe2000fffe03f */
[----:B------:R-:W-:Y:S01]  /*d460*/  UMOV UR25, UR33 ;  /* 0x0000002100197c82 */ /* 0x000fe20008000000 */
[----:B------:R-:W-:Y:S01]  /*d470*/  UMOV UR27, UR35 ;  /* 0x00000023001b7c82 */ /* 0x000fe20008000000 */
[----:B------:R-:W-:-:S02]  /*d480*/  UMOV UR17, UR33 ;  /* 0x0000002100117c82 */ /* 0x000fc40008000000 */
[----:B------:R1:W-:Y:S01]  /*d490*/  UTMALDG.4D [UR32], [UR4], desc[UR6] ;  /* 0x00000620040075b4 */ /* 0x0003e20008019000 */
[----:B------:R-:W-:Y:S01]  /*d4a0*/  UMOV UR19, UR35 ;  /* 0x0000002300137c82 */ /* 0x000fe20008000000 */
[----:B------:R1:W-:Y:S02]  /*d4b0*/  UTMALDG.4D [UR24], [UR4], desc[UR6] ;  /* 0x00000618040075b4 */ /* 0x0003e40008019000 */
[----:B------:R1:W-:Y:S02]  /*d4c0*/  UTMALDG.4D [UR16], [UR4], desc[UR6] ;  /* 0x00000610040075b4 */ /* 0x0003e40008019000 */
[----:B-1----:R-:W-:Y:S01]  /*d4d0*/  NOP ;  /* 0x0000000000007918 */ /* 0x002fe20000000000 */
.L_x_118:
[----:B------:R-:W-:Y:S05]  /*d4e0*/  BSYNC B0 ;  /* 0x0000000000007941 */ /* 0x000fea0003800000 */
.L_x_117:
[----:B------:R-:W-:-:S13]  /*d4f0*/  ISETP.GE.AND P0, PT, R3, 0x5, PT ;  /* 0x000000050300780c */ /* 0x000fda0003f06270 */
[----:B------:R-:W-:Y:S05]  /*d500*/  @!P0 EXIT ;  /* 0x000000000000894d */ /* 0x000fea0003800000 */
[----:B------:R-:W-:Y:S01]  /*d510*/  IMAD.U32 R6, RZ, RZ, UR30 ;  /* 0x0000001eff067e24 */ /* 0x000fe2000f8e00ff */
[----:B------:R-:W-:Y:S01]  /*d520*/  LOP3.LUT P0, RZ, R0, 0x1f, RZ, 0xc0, !PT ;  /* 0x0000001f00ff7812 */ /* 0x000fe2000780c0ff */
[----:B------:R-:W-:Y:S01]  /*d530*/  BSSY B0, `(.L_x_122) ;  /* 0x00000b3000007945 */ /* 0x000fe20003800000 */
[----:B------:R-:W-:Y:S02]  /*d540*/  IMAD.MOV.U32 R0, RZ, RZ, 0x1 ;  /* 0x00000001ff007424 */ /* 0x000fe400078e00ff */
[----:B------:R-:W-:Y:S02]  /*d550*/  PLOP3.LUT P0, PT, P0, P2, PT, 0x2a, 0x0 ;  /* 0x000000000000781c */ /* 0x000fe40000704572 */
[----:B------:R-:W-:-:S11]  /*d560*/  LOP3.LUT R6, R6, 0x2, RZ, 0xfc, !PT ;  /* 0x0000000206067812 */ /* 0x000fd600078efcff */
.L_x_141:
[C---:B------:R-:W-:Y:S01]  /*d570*/  ISETP.GE.AND P4, PT, R3.reuse, 0x5, PT ;  /* 0x000000050300780c */ /* 0x040fe20003f86270 */
[----:B------:R-:W-:Y:S01]  /*d580*/  BSSY B1, `(.L_x_123) ;  /* 0x000000f000017945 */ /* 0x000fe20003800000 */
[----:B------:R-:W-:-:S11]  /*d590*/  VIADD R5, R3, 0xfffffffc ;  /* 0xfffffffc03057836 */ /* 0x000fd60000000000 */
[----:B------:R-:W-:Y:S05]  /*d5a0*/  @!P4 BRA `(.L_x_124) ;  /* 0x000000000030c947 */ /* 0x000fea0003800000 */
[----:B------:R-:W-:-:S07]  /*d5b0*/  IMAD.SHL.U32 R3, R2, 0x80, RZ ;  /* 0x0000008002037824 */ /* 0x000fce00078e00ff */
.L_x_126:
[----:B------:R-:W-:Y:S02]  /*d5c0*/  VIADD R3, R3, 0x80 ;  /* 0x0000008003037836 */ /* 0x000fe40000000000 */
[----:B------:R-:W-:-:S03]  /*d5d0*/  IMAD.MOV.U32 R7, RZ, RZ, R5 ;  /* 0x000000ffff077224 */ /* 0x000fc600078e0005 */
[----:B------:R-:W-:-:S13]  /*d5e0*/  ISETP.LT.AND P4, PT, R3, UR11, PT ;  /* 0x0000000b03007c0c */ /* 0x000fda000bf81270 */
[----:B------:R-:W-:Y:S05]  /*d5f0*/  @!P4 BRA `(.L_x_125) ;  /* 0x000000000018c947 */ /* 0x000fea0003800000 */
[----:B------:R-:W-:Y:S01]  /*d600*/  ISETP.GT.AND P4, PT, R7, 0x4, PT ;  /* 0x000000040700780c */ /* 0x000fe20003f84270 */
[----:B------:R-:W-:Y:S02]  /*d610*/  VIADD R2, R2, 0x1 ;  /* 0x0000000102027836 */ /* 0x000fe40000000000 */
[----:B------:R-:W-:-:S10]  /*d620*/  VIADD R5, R5, 0xfffffffc ;  /* 0xfffffffc05057836 */ /* 0x000fd40000000000 */
[----:B------:R-:W-:Y:S05]  /*d630*/  @P4 BRA `(.L_x_126) ;  /* 0xfffffffc00e04947 */ /* 0x000fea000383ffff */
[----:B------:R-:W-:Y:S01]  /*d640*/  IMAD.MOV.U32 R3, RZ, RZ, R7 ;  /* 0x000000ffff037224 */ /* 0x000fe200078e0007 */
[----:B------:R-:W-:Y:S06]  /*d650*/  BRA `(.L_x_124) ;  /* 0x0000000000047947 */ /* 0x000fec0003800000 */
.L_x_125:
[----:B------:R-:W-:-:S07]  /*d660*/  VIADD R3, R5, 0x4 ;  /* 0x0000000405037836 */ /* 0x000fce0000000000 */
.L_x_124:
[----:B------:R-:W-:Y:S05]  /*d670*/  BSYNC B1 ;  /* 0x0000000000017941 */ /* 0x000fea0003800000 */
.L_x_123:
[----:B------:R-:W-:Y:S01]  /*d680*/  ISETP.LT.OR P4, PT, R3, 0x5, !P3 ;  /* 0x000000050300780c */ /* 0x000fe20005f81670 */
[----:B------:R-:W-:-:S12]  /*d690*/  BSSY B1, `(.L_x_127) ;  /* 0x000002e000017945 */ /* 0x000fd80003800000 */
[----:B------:R-:W-:Y:S05]  /*d6a0*/  @P4 BRA `(.L_x_128) ;  /* 0x0000000000b04947 */ /* 0x000fea0003800000 */
[----:B------:R-:W1:Y:S01]  /*d6b0*/  S2R R8, SR_CgaCtaId ;  /* 0x0000000000087919 */ /* 0x000e620000008800 */
[----:B------:R-:W-:-:S04]  /*d6c0*/  MOV R7, 0x400 ;  /* 0x0000040000077802 */ /* 0x000fc80000000f00 */
[----:B-1----:R-:W-:Y:S02]  /*d6d0*/  LEA R9, R8, R7, 0x18 ;  /* 0x0000000708097211 */ /* 0x002fe400078ec0ff */
[----:B------:R-:W-:-:S03]  /*d6e0*/  SHF.L.U32 R7, R0, 0x1f, RZ ;  /* 0x0000001f00077819 */ /* 0x000fc600000006ff */
[----:B------:R-:W-:-:S04]  /*d6f0*/  IMAD R8, R4, 0x8, R9 ;  /* 0x0000000804087824 */ /* 0x000fc800078e0209 */
[----:B------:R-:W1:Y:S02]  /*d700*/  SYNCS.PHASECHK.TRANS64.TRYWAIT P4, [R8+URZ+0x44820], R7 ;  /* 0x04482007080075a7 */ /* 0x000e64000808017f */
[----:B-1----:R-:W-:Y:S05]  /*d710*/  @!P4 BRA `(.L_x_129) ;  /* 0x000000100008c947 */ /* 0x002fea0003800000 */
.L_x_160:
[----:B-1----:R-:W-:-:S04]  /*d720*/  @P2 IMAD.MOV.U32 R7, RZ, RZ, 0x6200 ;  /* 0x00006200ff072424 */ /* 0x002fc800078e00ff */
[----:B------:R1:W-:Y:S02]  /*d730*/  @P2 SYNCS.ARRIVE.TRANS64 RZ, [R8+URZ+0x44800], R7 ;  /* 0x0448000708ff29a7 */ /* 0x0003e4000800003f */
[----:B-1----:R-:W-:-:S04]  /*d740*/  PRMT R7, R6, 0x9910, RZ ;  /* 0x0000991006077816 */ /* 0x002fc800000000ff */
[----:B------:R-:W-:-:S13]  /*d750*/  ISETP.NE.AND P4, PT, R7, 0x2, PT ;  /* 0x000000020700780c */ /* 0x000fda0003f85270 */
[----:B------:R-:W-:Y:S05]  /*d760*/  @P4 BRA `(.L_x_130) ;  /* 0x0000000000044947 */ /* 0x000fea0003800000 */
[----:B------:R-:W-:Y:S01]  /*d770*/  BPT.TRAP 0x1 ;  /* 0x000000040000795c */ /* 0x000fe20000300000 */
.L_x_130:
[----:B------:R-:W-:Y:S05]  /*d780*/  @P0 BRA `(.L_x_131) ;  /* 0x0000000000040947 */ /* 0x000fea0003800000 */
[----:B------:R-:W-:Y:S01]  /*d790*/  BPT.TRAP 0x1 ;  /* 0x000000040000795c */ /* 0x000fe20000300000 */
.L_x_131:
        /* <DEDUP_REMOVED lines=28> */
[----:B-1----:R-:W-:Y:S01]  /*d960*/  NOP ;  /* 0x0000000000007918 */ /* 0x002fe20000000000 */
.L_x_128:
[----:B------:R-:W-:Y:S05]  /*d970*/  BSYNC B1 ;  /* 0x0000000000017941 */ /* 0x000fea0003800000 */
.L_x_127:
[C---:B------:R-:W-:Y:S01]  /*d980*/  ISETP.LT.OR P4, PT, R3.reuse, 0x6, !P3 ;  /* 0x000000060300780c */ /* 0x040fe20005f81670 */
[----:B------:R-:W-:Y:S01]  /*d990*/  BSSY B1, `(.L_x_132) ;  /* 0x000001c000017945 */ /* 0x000fe20003800000 */
[----:B------:R-:W-:-:S11]  /*d9a0*/  ISETP.LT.OR P5, PT, R3, 0x7, !P3 ;  /* 0x000000070300780c */ /* 0x000fd60005fa1670 */
[----:B------:R-:W-:Y:S05]  /*d9b0*/  @P4 BRA `(.L_x_133) ;  /* 0x0000000000644947 */ /* 0x000fea0003800000 */
[----:B------:R-:W1:Y:S01]  /*d9c0*/  S2R R8, SR_CgaCtaId ;  /* 0x0000000000087919 */ /* 0x000e620000008800 */
[----:B------:R-:W-:Y:S01]  /*d9d0*/  MOV R7, 0x400 ;  /* 0x0000040000077802 */ /* 0x000fe20000000f00 */
[----:B------:R-:W-:Y:S01]  /*d9e0*/  ULDC.64 UR4, c[0x0][0x198] ;  /* 0x0000660000047ab9 */ /* 0x000fe20000000a00 */
[----:B------:R-:W-:Y:S01]  /*d9f0*/  R2UR UR18, R2 ;  /* 0x00000000021272ca */ /* 0x000fe200000e0000 */
[----:B------:R-:W-:Y:S01]  /*da00*/  UIADD3 UR4, UP0, UR4, 0x4f0, URZ ;  /* 0x000004f004047890 */ /* 0x000fe2000ff1e03f */
[----:B------:R-:W-:Y:S01]  /*da10*/  UMOV UR6, 0x0 ;  /* 0x0000000000067882 */ /* 0x000fe20000000000 */
[----:B------:R-:W-:Y:S02]  /*da20*/  UMOV UR7, 0x10000000 ;  /* 0x1000000000077882 */ /* 0x000fe40000000000 */
        /* <DEDUP_REMOVED lines=9> */
[----:B------:R-:W-:Y:S02]  /*dac0*/  R2UR UR16, R7 ;  /* 0x00000000071072ca */ /* 0x000fe400000e0000 */
[----:B------:R-:W-:-:S04]  /*dad0*/  ISETP.NE.AND P4, PT, R4, 0x4, PT ;  /* 0x000000040400780c */ /* 0x000fc80003f85270 */
[----:B------:R-:W-:Y:S02]  /*dae0*/  SEL R7, RZ, 0x1, P4 ;  /* 0x00000001ff077807 */ /* 0x000fe40002000000 */
[----:B------:R-:W-:Y:S02]  /*daf0*/  SEL R4, R4, RZ, P4 ;  /* 0x000000ff04047207 */ /* 0x000fe40002000000 */
[----:B------:R-:W-:Y:S01]  /*db00*/  LOP3.LUT R0, R0, R7, RZ, 0x3c, !PT ;  /* 0x0000000700007212 */ /* 0x000fe200078e3cff */
[----:B------:R-:W-:Y:S02]  /*db10*/  UIADD3 UR17, UR17, 0x44800, URZ ;  /* 0x0004480011117890 */ /* 0x000fe4000fffe03f */
[----:B------:R-:W-:-:S09]  /*db20*/  UIADD3 UR16, UR16, 0x44000, URZ ;  /* 0x0004400010107890 */ /* 0x000fd2000fffe03f */
[----:B------:R1:W-:Y:S02]  /*db30*/  UTMALDG.3D [UR16], [UR4], desc[UR6] ;  /* 0x00000610040075b4 */ /* 0x0003e40008011000 */
[----:B-1----:R-:W-:Y:S01]  /*db40*/  NOP ;  /* 0x0000000000007918 */ /* 0x002fe20000000000 */
.L_x_133:
[----:B------:R-:W-:Y:S05]  /*db50*/  BSYNC B1 ;  /* 0x0000000000017941 */ /* 0x000fea0003800000 */
.L_x_132:
[----:B------:R-:W-:Y:S04]  /*db60*/  BSSY B1, `(.L_x_134) ;  /* 0x000002e000017945 */ /* 0x000fe80003800000 */
[----:B------:R-:W-:Y:S05]  /*db70*/  @P5 BRA `(.L_x_135) ;  /* 0x0000000000b05947 */ /* 0x000fea0003800000 */
[----:B------:R-:W1:Y:S01]  /*db80*/  S2R R8, SR_CgaCtaId ;  /* 0x0000000000087919 */ /* 0x000e620000008800 */
[----:B------:R-:W-:Y:S02]  /*db90*/  MOV R7, 0x400 ;  /* 0x0000040000077802 */ /* 0x000fe40000000f00 */
[----:B------:R-:W-:Y:S02]  /*dba0*/  SHF.L.U32 R9, R0, 0x1f, RZ ;  /* 0x0000001f00097819 */ /* 0x000fe400000006ff */
[----:B-1----:R-:W-:-:S05]  /*dbb0*/  LEA R7, R8, R7, 0x18 ;  /* 0x0000000708077211 */ /* 0x002fca00078ec0ff */
[----:B------:R-:W-:-:S04]  /*dbc0*/  IMAD R8, R4, 0x8, R7 ;  /* 0x0000000804087824 */ /* 0x000fc800078e0207 */
[----:B------:R-:W1:Y:S02]  /*dbd0*/  SYNCS.PHASECHK.TRANS64.TRYWAIT P4, [R8+URZ+0x44820], R9 ;  /* 0x04482009080075a7 */ /* 0x000e64000808017f */
[----:B-1----:R-:W-:Y:S05]  /*dbe0*/  @!P4 BRA `(.L_x_136) ;  /* 0x0000000800e8c947 */ /* 0x002fea0003800000 */
.L_x_161:
[----:B-1----:R-:W-:-:S04]  /*dbf0*/  @P1 IMAD.MOV.U32 R9, RZ, RZ, 0x6200 ;  /* 0x00006200ff091424 */ /* 0x002fc800078e00ff */
[----:B------:R1:W-:Y:S02]  /*dc00*/  @P1 SYNCS.ARRIVE.TRANS64 RZ, [R8+URZ+0x44800], R9 ;  /* 0x0448000908ff19a7 */ /* 0x0003e4000800003f */
[----:B-1----:R-:W-:-:S04]  /*dc10*/  PRMT R9, R6, 0x9910, RZ ;  /* 0x0000991006097816 */ /* 0x002fc800000000ff */
[----:B------:R-:W-:-:S13]  /*dc20*/  ISETP.NE.AND P4, PT, R9, 0x2, PT ;  /* 0x000000020900780c */ /* 0x000fda0003f85270 */
[----:B------:R-:W-:Y:S05]  /*dc30*/  @P4 BRA `(.L_x_137) ;  /* 0x0000000000044947 */ /* 0x000fea0003800000 */
[----:B------:R-:W-:Y:S01]  /*dc40*/  BPT.TRAP 0x1 ;  /* 0x000000040000795c */ /* 0x000fe20000300000 */
.L_x_137:
[----:B------:R-:W-:Y:S05]  /*dc50*/  @P0 BRA `(.L_x_138) ;  /* 0x0000000000040947 */ /* 0x000fea0003800000 */
[----:B------:R-:W-:Y:S01]  /*dc60*/  BPT.TRAP 0x1 ;  /* 0x000000040000795c */ /* 0x000fe20000300000 */
.L_x_138:
        /* <DEDUP_REMOVED lines=29> */
.L_x_135:
[----:B------:R-:W-:Y:S05]  /*de40*/  BSYNC B1 ;  /* 0x0000000000017941 */ /* 0x000fea0003800000 */
.L_x_134:
        /* <DEDUP_REMOVED lines=29> */
.L_x_140:
[----:B------:R-:W-:Y:S05]  /*e020*/  BSYNC B1 ;  /* 0x0000000000017941 */ /* 0x000fea0003800000 */
.L_x_139:
[----:B------:R-:W-:Y:S01]  /*e030*/  ISETP.GT.AND P4, PT, R5, 0x4, PT ;  /* 0x000000040500780c */ /* 0x000fe20003f84270 */
[----:B------:R-:W-:-:S12]  /*e040*/  IMAD.MOV.U32 R3, RZ, RZ, R5 ;  /* 0x000000ffff037224 */ /* 0x000fd800078e0005 */
[----:B------:R-:W-:Y:S05]  /*e050*/  @P4 BRA `(.L_x_141) ;  /* 0xfffffff400444947 */ /* 0x000fea000383ffff */
[----:B------:R-:W-:Y:S05]  /*e060*/  BSYNC B0 ;  /* 0x0000000000007941 */ /* 0x000fea0003800000 */
.L_x_122:
[----:B------:R-:W-:Y:S05]  /*e070*/  EXIT ;  /* 0x000000000000794d */ /* 0x000fea0003800000 */
.L_x_15:
[----:B--2---:R-:W-:-:S04]  /*e080*/  IMAD.U32 R3, RZ, RZ, UR6 ;  /* 0x00000006ff037e24 */ /* 0x004fc8000f8e00ff */
[----:B------:R2:W3:Y:S03]  /*e090*/  SYNCS.PHASECHK.TRANS64.TRYWAIT P1, [R3+URZ+0x44840], R2 ;  /* 0x04484002030075a7 */ /* 0x0004e6000802017f */
[----:B---3--:R-:W-:Y:S05]  /*e0a0*/  @!P1 NANOSLEEP.SYNCS 0x989680 ;  /* 0x009896800000995d */ /* 0x008fea0003900000 */
[----:B------:R-:W3:Y:S02]  /*e0b0*/  @!P1 SYNCS.PHASECHK.TRANS64 P1, [R3+URZ+0x44840], R2 ;  /* 0x04484002030095a7 */ /* 0x000ee4000802007f */
[----:B---3--:R-:W-:Y:S05]  /*e0c0*/  @!P1 BRA `(.L_x_15) ;  /* 0xfffffffc00ec9947 */ /* 0x008fea000383ffff */
[----:B------:R-:W-:Y:S05]  /*e0d0*/  BRA `(.L_x_142) ;  /* 0xffffff2c005c7947 */ /* 0x000fea000383ffff */
.L_x_17:
[----:B--2---:R-:W-:-:S04]  /*e0e0*/  IMAD.U32 R5, RZ, RZ, UR6 ;  /* 0x00000006ff057e24 */ /* 0x004fc8000f8e00ff */
[----:B------:R2:W3:Y:S03]  /*e0f0*/  SYNCS.PHASECHK.TRANS64.TRYWAIT P1, [R5+URZ+0x44848], R2 ;  /* 0x04484802050075a7 */ /* 0x0004e6000802017f */
[----:B---3--:R-:W-:Y:S05]  /*e100*/  @!P1 NANOSLEEP.SYNCS 0x989680 ;  /* 0x009896800000995d */ /* 0x008fea0003900000 */
[----:B------:R-:W3:Y:S02]  /*e110*/  @!P1 SYNCS.PHASECHK.TRANS64 P1, [R5+URZ+0x44848], R2 ;  /* 0x04484802050095a7 */ /* 0x000ee4000802007f */
[----:B---3--:R-:W-:Y:S05]  /*e120*/  @!P1 BRA `(.L_x_17) ;  /* 0xfffffffc00ec9947 */ /* 0x008fea000383ffff */
[----:B------:R-:W-:Y:S05]  /*e130*/  BRA `(.L_x_143) ;  /* 0xffffff2c00687947 */ /* 0x000fea000383ffff */
.L_x_22:
[----:B-1----:R-:W-:-:S04]  /*e140*/  IMAD.U32 R5, RZ, RZ, UR11 ;  /* 0x0000000bff057e24 */ /* 0x002fc8000f8e00ff */
[----:B------:R1:W2:Y:S03]  /*e150*/  SYNCS.PHASECHK.TRANS64.TRYWAIT P1, [R5+URZ+0x44800], R4 ;  /* 0x04480004050075a7 */ /* 0x0002a6000802017f */
[----:B--2---:R-:W-:Y:S05]  /*e160*/  @!P1 NANOSLEEP.SYNCS 0x989680 ;  /* 0x009896800000995d */ /* 0x004fea0003900000 */
[----:B------:R-:W2:Y:S02]  /*e170*/  @!P1 SYNCS.PHASECHK.TRANS64 P1, [R5+URZ+0x44800], R4 ;  /* 0x04480004050095a7 */ /* 0x000ea4000802007f */
[----:B--2---:R-:W-:Y:S05]  /*e180*/  @!P1 BRA `(.L_x_22) ;  /* 0xfffffffc00ec9947 */ /* 0x004fea000383ffff */
[----:B------:R-:W-:Y:S05]  /*e190*/  BRA `(.L_x_144) ;  /* 0xffffff34006c7947 */ /* 0x000fea000383ffff */
.L_x_24:
[----:B-1----:R-:W-:-:S04]  /*e1a0*/  IMAD.U32 R5, RZ, RZ, UR16 ;  /* 0x00000010ff057e24 */ /* 0x002fc8000f8e00ff */
[----:B------:R1:W2:Y:S03]  /*e1b0*/  SYNCS.PHASECHK.TRANS64.TRYWAIT P1, [R5+URZ+0x44800], R8 ;  /* 0x04480008050075a7 */ /* 0x0002a6000802017f */
[----:B--2---:R-:W-:Y:S05]  /*e1c0*/  @!P1 NANOSLEEP.SYNCS 0x989680 ;  /* 0x009896800000995d */ /* 0x004fea0003900000 */
[----:B------:R-:W2:Y:S02]  /*e1d0*/  @!P1 SYNCS.PHASECHK.TRANS64 P1, [R5+URZ+0x44800], R8 ;  /* 0x04480008050095a7 */ /* 0x000ea4000802007f */
[----:B--2---:R-:W-:Y:S05]  /*e1e0*/  @!P1 BRA `(.L_x_24) ;  /* 0xfffffffc00ec9947 */ /* 0x004fea000383ffff */
[----:B------:R-:W-:Y:S05]  /*e1f0*/  BRA `(.L_x_145) ;  /* 0xffffff38006c7947 */ /* 0x000fea000383ffff */
.L_x_25:
[----:B-1----:R-:W-:-:S04]  /*e200*/  IMAD.U32 R5, RZ, RZ, UR21 ;  /* 0x00000015ff057e24 */ /* 0x002fc8000f8e00ff */
[----:B------:R1:W2:Y:S03]  /*e210*/  SYNCS.PHASECHK.TRANS64.TRYWAIT P4, [R5+URZ], R8 ;  /* 0x00000008050075a7 */ /* 0x0002a6000808017f */
[----:B--2---:R-:W-:Y:S05]  /*e220*/  @!P4 NANOSLEEP.SYNCS 0x989680 ;  /* 0x009896800000c95d */ /* 0x004fea0003900000 */
[----:B------:R-:W2:Y:S02]  /*e230*/  @!P4 SYNCS.PHASECHK.TRANS64 P4, [R5+URZ], R8 ;  /* 0x000000080500c5a7 */ /* 0x000ea4000808007f */
[----:B--2---:R-:W-:Y:S05]  /*e240*/  @!P4 BRA `(.L_x_25) ;  /* 0xfffffffc00ecc947 */ /* 0x004fea000383ffff */
[----:B------:R-:W-:Y:S05]  /*e250*/  BRA `(.L_x_146) ;  /* 0xffffff4400d07947 */ /* 0x000fea000383ffff */
.L_x_27:
[----:B-1----:R-:W-:-:S04]  /*e260*/  IMAD.U32 R48, RZ, RZ, UR16 ;  /* 0x00000010ff307e24 */ /* 0x002fc8000f8e00ff */
[----:B------:R1:W2:Y:S03]  /*e270*/  SYNCS.PHASECHK.TRANS64.TRYWAIT P1, [R48+URZ+0x448a0], R5 ;  /* 0x0448a005300075a7 */ /* 0x0002a6000802017f */
[----:B--2---:R-:W-:Y:S05]  /*e280*/  @!P1 NANOSLEEP.SYNCS 0x989680 ;  /* 0x009896800000995d */ /* 0x004fea0003900000 */
[----:B------:R-:W2:Y:S02]  /*e290*/  @!P1 SYNCS.PHASECHK.TRANS64 P1, [R48+URZ+0x448a0], R5 ;  /* 0x0448a005300095a7 */ /* 0x000ea4000802007f */
[----:B--2---:R-:W-:Y:S05]  /*e2a0*/  @!P1 BRA `(.L_x_27) ;  /* 0xfffffffc00ec9947 */ /* 0x004fea000383ffff */
[----:B------:R-:W-:Y:S05]  /*e2b0*/  BRA `(.L_x_26) ;  /* 0xffffff7800a07947 */ /* 0x000fea000383ffff */
.L_x_31:
[----:B--2---:R-:W-:-:S04]  /*e2c0*/  IMAD.U32 R5, RZ, RZ, UR7 ;  /* 0x00000007ff057e24 */ /* 0x004fc8000f8e00ff */
[----:B------:R2:W3:Y:S03]  /*e2d0*/  SYNCS.PHASECHK.TRANS64.TRYWAIT P1, [R5+URZ+0x44890], R4 ;  /* 0x04489004050075a7 */ /* 0x0004e6000802017f */
[----:B---3--:R-:W-:Y:S05]  /*e2e0*/  @!P1 NANOSLEEP.SYNCS 0x989680 ;  /* 0x009896800000995d */ /* 0x008fea0003900000 */
[----:B------:R-:W3:Y:S02]  /*e2f0*/  @!P1 SYNCS.PHASECHK.TRANS64 P1, [R5+URZ+0x44890], R4 ;  /* 0x04489004050095a7 */ /* 0x000ee4000802007f */
[----:B---3--:R-:W-:Y:S05]  /*e300*/  @!P1 BRA `(.L_x_31) ;  /* 0xfffffffc00ec9947 */ /* 0x008fea000383ffff */
[----:B------:R-:W-:Y:S05]  /*e310*/  BRA `(.L_x_147) ;  /* 0xffffff8000d47947 */ /* 0x000fea000383ffff */
.L_x_34:
[----:B-1----:R-:W-:-:S04]  /*e320*/  IMAD.U32 R5, RZ, RZ, UR16 ;  /* 0x00000010ff057e24 */ /* 0x002fc8000f8e00ff */
[----:B------:R1:W2:Y:S03]  /*e330*/  SYNCS.PHASECHK.TRANS64.TRYWAIT P1, [R5+URZ], R4 ;  /* 0x00000004050075a7 */ /* 0x0002a6000802017f */
[----:B--2---:R-:W-:Y:S05]  /*e340*/  @!P1 NANOSLEEP.SYNCS 0x989680 ;  /* 0x009896800000995d */ /* 0x004fea0003900000 */
[----:B------:R-:W2:Y:S02]  /*e350*/  @!P1 SYNCS.PHASECHK.TRANS64 P1, [R5+URZ], R4 ;  /* 0x00000004050095a7 */ /* 0x000ea4000802007f */
[----:B--2---:R-:W-:Y:S05]  /*e360*/  @!P1 BRA `(.L_x_34) ;  /* 0xfffffffc00ec9947 */ /* 0x004fea000383ffff */
[----:B------:R-:W-:Y:S05]  /*e370*/  BRA `(.L_x_148) ;  /* 0xffffff8000e87947 */ /* 0x000fea000383ffff */
.L_x_36:
[----:B--2---:R-:W-:-:S04]  /*e380*/  IMAD.U32 R5, RZ, RZ, UR17 ;  /* 0x00000011ff057e24 */ /* 0x004fc8000f8e00ff */
[----:B------:R2:W3:Y:S03]  /*e390*/  SYNCS.PHASECHK.TRANS64.TRYWAIT P2, [R5+URZ+0x44890], R4 ;  /* 0x04489004050075a7 */ /* 0x0004e6000804017f */
[----:B---3--:R-:W-:Y:S05]  /*e3a0*/  @!P2 NANOSLEEP.SYNCS 0x989680 ;  /* 0x009896800000a95d */ /* 0x008fea0003900000 */
[----:B------:R-:W3:Y:S02]  /*e3b0*/  @!P2 SYNCS.PHASECHK.TRANS64 P2, [R5+URZ+0x44890], R4 ;  /* 0x044890040500a5a7 */ /* 0x000ee4000804007f */
[----:B---3--:R-:W-:Y:S05]  /*e3c0*/  @!P2 BRA `(.L_x_36) ;  /* 0xfffffffc00eca947 */ /* 0x008fea000383ffff */
[----:B------:R-:W-:Y:S05]  /*e3d0*/  BRA `(.L_x_149) ;  /* 0xffffff90000c7947 */ /* 0x000fea000383ffff */
.L_x_48:
[----:B----4-:R-:W-:-:S04]  /*e3e0*/  IMAD.U32 R3, RZ, RZ, UR4 ;  /* 0x00000004ff037e24 */ /* 0x010fc8000f8e00ff */
[----:B------:R4:W1:Y:S03]  /*e3f0*/  SYNCS.PHASECHK.TRANS64.TRYWAIT P0, [R3+URZ+0x44890], R0 ;  /* 0x04489000030075a7 */ /* 0x000866000800017f */
[----:B-1----:R-:W-:Y:S05]  /*e400*/  @!P0 NANOSLEEP.SYNCS 0x989680 ;  /* 0x009896800000895d */ /* 0x002fea0003900000 */
[----:B------:R-:W1:Y:S02]  /*e410*/  @!P0 SYNCS.PHASECHK.TRANS64 P0, [R3+URZ+0x44890], R0 ;  /* 0x04489000030085a7 */ /* 0x000e64000800007f */
[----:B-1----:R-:W-:Y:S05]  /*e420*/  @!P0 BRA `(.L_x_48) ;  /* 0xfffffffc00ec8947 */ /* 0x002fea000383ffff */
[----:B------:R-:W-:Y:S05]  /*e430*/  BRA `(.L_x_150) ;  /* 0xffffffa800a47947 */ /* 0x000fea000383ffff */
.L_x_50:
[----:B----4-:R-:W-:-:S04]  /*e440*/  IMAD.U32 R3, RZ, RZ, UR5 ;  /* 0x00000005ff037e24 */ /* 0x010fc8000f8e00ff */
[----:B------:R4:W1:Y:S03]  /*e450*/  SYNCS.PHASECHK.TRANS64.TRYWAIT P0, [R3+URZ+0x44890], R0 ;  /* 0x04489000030075a7 */ /* 0x000866000800017f */
[----:B-1----:R-:W-:Y:S05]  /*e460*/  @!P0 NANOSLEEP.SYNCS 0x989680 ;  /* 0x009896800000895d */ /* 0x002fea0003900000 */
[----:B------:R-:W1:Y:S02]  /*e470*/  @!P0 SYNCS.PHASECHK.TRANS64 P0, [R3+URZ+0x44890], R0 ;  /* 0x04489000030085a7 */ /* 0x000e64000800007f */
[----:B-1----:R-:W-:Y:S05]  /*e480*/  @!P0 BRA `(.L_x_50) ;  /* 0xfffffffc00ec8947 */ /* 0x002fea000383ffff */
[----:B------:R-:W-:Y:S05]  /*e490*/  BRA `(.L_x_151) ;  /* 0xffffffa800bc7947 */ /* 0x000fea000383ffff */
.L_x_51:
[----:B--2---:R-:W-:-:S04]  /*e4a0*/  IMAD.U32 R3, RZ, RZ, UR4 ;  /* 0x00000004ff037e24 */ /* 0x004fc8000f8e00ff */
[----:B------:R2:W4:Y:S03]  /*e4b0*/  SYNCS.PHASECHK.TRANS64.TRYWAIT P0, [R3+URZ+0x448a0], R2 ;  /* 0x0448a002030075a7 */ /* 0x000526000800017f */
[----:B----4-:R-:W-:Y:S05]  /*e4c0*/  @!P0 NANOSLEEP.SYNCS 0x989680 ;  /* 0x009896800000895d */ /* 0x010fea0003900000 */
[----:B------:R-:W4:Y:S02]  /*e4d0*/  @!P0 SYNCS.PHASECHK.TRANS64 P0, [R3+URZ+0x448a0], R2 ;  /* 0x0448a002030085a7 */ /* 0x000f24000800007f */
[----:B----4-:R-:W-:Y:S05]  /*e4e0*/  @!P0 BRA `(.L_x_51) ;  /* 0xfffffffc00ec8947 */ /* 0x010fea000383ffff */
[----:B------:R-:W-:Y:S05]  /*e4f0*/  BRA `(.L_x_152) ;  /* 0xffffffa800c47947 */ /* 0x000fea000383ffff */
.L_x_75:
[----:B-1----:R-:W-:-:S04]  /*e500*/  IMAD.U32 R3, RZ, RZ, UR4 ;  /* 0x00000004ff037e24 */ /* 0x002fc8000f8e00ff */
[----:B------:R1:W4:Y:S03]  /*e510*/  SYNCS.PHASECHK.TRANS64.TRYWAIT P1, [R3+URZ+0x44880], R4 ;  /* 0x04488004030075a7 */ /* 0x000326000802017f */
[----:B----4-:R-:W-:Y:S05]  /*e520*/  @!P1 NANOSLEEP.SYNCS 0x989680 ;  /* 0x009896800000995d */ /* 0x010fea0003900000 */
[----:B------:R-:W4:Y:S02]  /*e530*/  @!P1 SYNCS.PHASECHK.TRANS64 P1, [R3+URZ+0x44880], R4 ;  /* 0x04488004030095a7 */ /* 0x000f24000802007f */
[----:B----4-:R-:W-:Y:S05]  /*e540*/  @!P1 BRA `(.L_x_75) ;  /* 0xfffffffc00ec9947 */ /* 0x010fea000383ffff */
[----:B------:R-:W-:Y:S05]  /*e550*/  BRA `(.L_x_153) ;  /* 0xffffffc000f87947 */ /* 0x000fea000383ffff */
.L_x_90:
[----:B--2---:R2:W3:Y:S02]  /*e560*/  SYNCS.PHASECHK.TRANS64.TRYWAIT P0, [R5+URZ+0x44860], R4 ;  /* 0x04486004050075a7 */ /* 0x0044e4000800017f */
[----:B---3--:R-:W-:Y:S05]  /*e570*/  @!P0 NANOSLEEP.SYNCS 0x989680 ;  /* 0x009896800000895d */ /* 0x008fea0003900000 */
[----:B------:R-:W3:Y:S02]  /*e580*/  @!P0 SYNCS.PHASECHK.TRANS64 P0, [R5+URZ+0x44860], R4 ;  /* 0x04486004050085a7 */ /* 0x000ee4000800007f */
[----:B---3--:R-:W-:Y:S05]  /*e590*/  @!P0 BRA `(.L_x_90) ;  /* 0xfffffffc00f08947 */ /* 0x008fea000383ffff */
[----:B------:R-:W-:Y:S05]  /*e5a0*/  BRA `(.L_x_154) ;  /* 0xffffffd800447947 */ /* 0x000fea000383ffff */
.L_x_95:
[----:B-1----:R1:W2:Y:S02]  /*e5b0*/  SYNCS.PHASECHK.TRANS64.TRYWAIT P0, [R7+URZ+0x44820], R4 ;  /* 0x04482004070075a7 */ /* 0x0022a4000800017f */
[----:B--2---:R-:W-:Y:S05]  /*e5c0*/  @!P0 NANOSLEEP.SYNCS 0x989680 ;  /* 0x009896800000895d */ /* 0x004fea0003900000 */
[----:B------:R-:W2:Y:S02]  /*e5d0*/  @!P0 SYNCS.PHASECHK.TRANS64 P0, [R7+URZ+0x44820], R4 ;  /* 0x04482004070085a7 */ /* 0x000ea4000800007f */
[----:B--2---:R-:W-:Y:S05]  /*e5e0*/  @!P0 BRA `(.L_x_95) ;  /* 0xfffffffc00f08947 */ /* 0x004fea000383ffff */
[----:B------:R-:W-:Y:S05]  /*e5f0*/  BRA `(.L_x_155) ;  /* 0xffffffd800f87947 */ /* 0x000fea000383ffff */
.L_x_102:
[----:B-1----:R1:W2:Y:S02]  /*e600*/  SYNCS.PHASECHK.TRANS64.TRYWAIT P0, [R6+URZ+0x44860], R7 ;  /* 0x04486007060075a7 */ /* 0x0022a4000800017f */
[----:B--2---:R-:W-:Y:S05]  /*e610*/  @!P0 NANOSLEEP.SYNCS 0x989680 ;  /* 0x009896800000895d */ /* 0x004fea0003900000 */
[----:B------:R-:W2:Y:S02]  /*e620*/  @!P0 SYNCS.PHASECHK.TRANS64 P0, [R6+URZ+0x44860], R7 ;  /* 0x04486007060085a7 */ /* 0x000ea4000800007f */
[----:B--2---:R-:W-:Y:S05]  /*e630*/  @!P0 BRA `(.L_x_102) ;  /* 0xfffffffc00f08947 */ /* 0x004fea000383ffff */
[----:B------:R-:W-:Y:S05]  /*e640*/  BRA `(.L_x_156) ;  /* 0xffffffe000087947 */ /* 0x000fea000383ffff */
.L_x_107:
[----:B-1----:R1:W2:Y:S02]  /*e650*/  SYNCS.PHASECHK.TRANS64.TRYWAIT P0, [R7+URZ+0x44860], R8 ;  /* 0x04486008070075a7 */ /* 0x0022a4000800017f */
[----:B--2---:R-:W-:Y:S05]  /*e660*/  @!P0 NANOSLEEP.SYNCS 0x989680 ;  /* 0x009896800000895d */ /* 0x004fea0003900000 */
[----:B------:R-:W2:Y:S02]  /*e670*/  @!P0 SYNCS.PHASECHK.TRANS64 P0, [R7+URZ+0x44860], R8 ;  /* 0x04486008070085a7 */ /* 0x000ea4000800007f */
[----:B--2---:R-:W-:Y:S05]  /*e680*/  @!P0 BRA `(.L_x_107) ;  /* 0xfffffffc00f08947 */ /* 0x004fea000383ffff */
[----:B------:R-:W-:Y:S05]  /*e690*/  BRA `(.L_x_157) ;  /* 0xffffffe000d07947 */ /* 0x000fea000383ffff */
.L_x_112:
[----:B-1----:R1:W2:Y:S02]  /*e6a0*/  SYNCS.PHASECHK.TRANS64.TRYWAIT P0, [R7+URZ+0x44820], R8 ;  /* 0x04482008070075a7 */ /* 0x0022a4000800017f */
[----:B--2---:R-:W-:Y:S05]  /*e6b0*/  @!P0 NANOSLEEP.SYNCS 0x989680 ;  /* 0x009896800000895d */ /* 0x004fea0003900000 */
[----:B------:R-:W2:Y:S02]  /*e6c0*/  @!P0 SYNCS.PHASECHK.TRANS64 P0, [R7+URZ+0x44820], R8 ;  /* 0x04482008070085a7 */ /* 0x000ea4000800007f */
[----:B--2---:R-:W-:Y:S05]  /*e6d0*/  @!P0 BRA `(.L_x_112) ;  /* 0xfffffffc00f08947 */ /* 0x004fea000383ffff */
[----:B------:R-:W-:Y:S05]  /*e6e0*/  BRA `(.L_x_158) ;  /* 0xffffffe400a47947 */ /* 0x000fea000383ffff */
.L_x_119:
[----:B-1----:R1:W2:Y:S02]  /*e6f0*/  SYNCS.PHASECHK.TRANS64.TRYWAIT P0, [R7+URZ+0x44860], R6 ;  /* 0x04486006070075a7 */ /* 0x0022a4000800017f */
[----:B--2---:R-:W-:Y:S05]  /*e700*/  @!P0 NANOSLEEP.SYNCS 0x989680 ;  /* 0x009896800000895d */ /* 0x004fea0003900000 */
[----:B------:R-:W2:Y:S02]  /*e710*/  @!P0 SYNCS.PHASECHK.TRANS64 P0, [R7+URZ+0x44860], R6 ;  /* 0x04486006070085a7 */ /* 0x000ea4000800007f */
[----:B--2---:R-:W-:Y:S05]  /*e720*/  @!P0 BRA `(.L_x_119) ;  /* 0xfffffffc00f08947 */ /* 0x004fea000383ffff */
[----:B------:R-:W-:Y:S05]  /*e730*/  BRA `(.L_x_159) ;  /* 0xffffffe800c47947 */ /* 0x000fea000383ffff */
.L_x_129:
[----:B-1----:R1:W2:Y:S02]  /*e740*/  SYNCS.PHASECHK.TRANS64.TRYWAIT P4, [R8+URZ+0x44820], R7 ;  /* 0x04482007080075a7 */ /* 0x0022a4000808017f */
[----:B--2---:R-:W-:Y:S05]  /*e750*/  @!P4 NANOSLEEP.SYNCS 0x989680 ;  /* 0x009896800000c95d */ /* 0x004fea0003900000 */
[----:B------:R-:W2:Y:S02]  /*e760*/  @!P4 SYNCS.PHASECHK.TRANS64 P4, [R8+URZ+0x44820], R7 ;  /* 0x044820070800c5a7 */ /* 0x000ea4000808007f */
[----:B--2---:R-:W-:Y:S05]  /*e770*/  @!P4 BRA `(.L_x_129) ;  /* 0xfffffffc00f0c947 */ /* 0x004fea000383ffff */
[----:B------:R-:W-:Y:S05]  /*e780*/  BRA `(.L_x_160) ;  /* 0xffffffec00e47947 */ /* 0x000fea000383ffff */
.L_x_136:
[----:B-1----:R1:W2:Y:S02]  /*e790*/  SYNCS.PHASECHK.TRANS64.TRYWAIT P4, [R8+URZ+0x44820], R9 ;  /* 0x04482009080075a7 */ /* 0x0022a4000808017f */
[----:B--2---:R-:W-:Y:S05]  /*e7a0*/  @!P4 NANOSLEEP.SYNCS 0x989680 ;  /* 0x009896800000c95d */ /* 0x004fea0003900000 */
[----:B------:R-:W2:Y:S02]  /*e7b0*/  @!P4 SYNCS.PHASECHK.TRANS64 P4, [R8+URZ+0x44820], R9 ;  /* 0x044820090800c5a7 */ /* 0x000ea4000808007f */
[----:B--2---:R-:W-:Y:S05]  /*e7c0*/  @!P4 BRA `(.L_x_136) ;  /* 0xfffffffc00f0c947 */ /* 0x004fea000383ffff */
[----:B------:R-:W-:Y:S05]  /*e7d0*/  BRA `(.L_x_161) ;  /* 0xfffffff400047947 */ /* 0x000fea000383ffff */
.L_x_162:
[----:B------:R-:W-:-:S00]  /*e7e0*/  BRA `(.L_x_162) ;  /* 0xfffffffc00fc7947 */ /* 0x000fc0000383ffff */
[----:B------:R-:W-:-:S00]  /*e7f0*/  NOP ;  /* 0x0000000000007918 */ /* 0x000fc00000000000 */
        /* <DEDUP_REMOVED lines=8> */
.L_x_163:


//--------------------- .nv.global.init           --------------------------
	.section	.nv.global.init,"aw",@progbits
.nv.global.init:
	.type		$str$24,@object
	.size		$str$24,($str$25 - $str$24)
$str$24:
        /*0000*/ 	.byte	0x28, 0x61, 0x64, 0x64, 0x72, 0x65, 0x73, 0x73, 0x20, 0x26, 0x20, 0x6d, 0x61, 0x73, 0x6b, 0x29
        /*0010*/ 	.byte	0x20, 0x3d, 0x3d, 0x20, 0x30, 0x00
	.type		$str$25,@object
	.size		$str$25,(__unnamed_1 - $str$25)
$str$25:
        /*0016*/ 	.byte	0x2f, 0x74, 0x6d, 0x70, 0x2f, 0x63, 0x75, 0x74, 0x6c, 0x61, 0x73, 0x73, 0x5f, 0x73, 0x77, 0x65
        /*0026*/ 	.byte	0x65, 0x70, 0x5f, 0x73, 0x72, 0x63, 0x2f, 0x69, 0x6e, 0x63, 0x6c, 0x75, 0x64, 0x65, 0x2f, 0x63
        /*0036*/ 	.byte	0x75, 0x74, 0x65, 0x2f, 0x70, 0x6f, 0x69, 0x6e, 0x74, 0x65, 0x72, 0x5f, 0x66, 0x6c, 0x61, 0x67
        /*0046*/ 	.byte	0x67, 0x65, 0x64, 0x2e, 0x68, 0x70, 0x70, 0x00
	.type		__unnamed_1,@object
	.size		__unnamed_1,(__unnamed_2 - __unnamed_1)
__unnamed_1:
        /* <DEDUP_REMOVED lines=28> */
        /*020e*/ 	.byte	0x3e, 0x3e, 0x3e, 0x3e, 0x3e, 0x5d, 0x00
	.type		__unnamed_2,@object
	.size		__unnamed_2,(.L_1 - __unnamed_2)
__unnamed_2:
        /* <DEDUP_REMOVED lines=29> */
.L_1:


//--------------------- .nv.shared._ZN7cutlass13device_kernelINS_4fmha6kernel28FmhaKernelTmaWarpSpecializedINS1_10collective33FmhaBwdMainloopTmaWarpSpecializedINS_6half_tEfN4cute5tupleIJNS7_1CILi128EEESA_NS9_ILi96EEEEEENS4_16FusionBwdAdapterINS4_12CausalFusionEEEJEEENS4_17FmhaBwdEpilogueKVIS6_fNS8_IJNS9_ILi64EEESB_SA_EEEEENS2_23TileSchedulerBwdAdapterINS2_23IndividualTileSchedulerEEEJEEEEEvNT_6ParamsE --------------------------
	.section	.nv.shared._ZN7cutlass13device_kernelINS_4fmha6kernel28FmhaKernelTmaWarpSpecializedINS1_10collective33FmhaBwdMainloopTmaWarpSpecializedINS_6half_tEfN4cute5tupleIJNS7_1CILi128EEESA_NS9_ILi96EEEEEENS4_16FusionBwdAdapterINS4_12CausalFusionEEEJEEENS4_17FmhaBwdEpilogueKVIS6_fNS8_IJNS9_ILi64EEESB_SA_EEEEENS2_23TileSchedulerBwdAdapterINS2_23IndividualTileSchedulerEEEJEEEEEvNT_6ParamsE,"aw",@nobits
	.sectionflags	@""
	.align	16
	.zero		1024


//--------------------- .nv.shared.reserved.0     --------------------------
	.section	.nv.shared.reserved.0,"aw",@nobits
	.weak		__nv_reservedSMEM_offset_0_alias
	.size		__nv_reservedSMEM_offset_0_alias, 0, 0
	.other		__nv_reservedSMEM_offset_0_alias,@"STO_CUDA_RESERVED_SHARED STV_DEFAULT"
__nv_reservedSMEM_offset_0_alias:
	.zero		0


//--------------------- .nv.global                --------------------------
	.section	.nv.global,"aw",@nobits
.nv.global:
	.type		_ZN39_INTERNAL_dce949dd_4_k_cu_0829ef0a_39544cute1_E,@object
	.size		_ZN39_INTERNAL_dce949dd_4_k_cu_0829ef0a_39544cute1_E,(_ZN39_INTERNAL_dce949dd_4_k_cu_0829ef0a_39544cuda3std3__45__cpo6cbeginE - _ZN39_INTERNAL_dce949dd_4_k_cu_0829ef0a_39544cute1_E)
_ZN39_INTERNAL_dce949dd_4_k_cu_0829ef0a_39544cute1_E:
	.zero		1
	.type		_ZN39_INTERNAL_dce949dd_4_k_cu_0829ef0a_39544cuda3std3__45__cpo6cbeginE,@object
	.size		_ZN39_INTERNAL_dce949dd_4_k_cu_0829ef0a_39544cuda3std3__45__cpo6cbeginE,(_ZN39_INTERNAL_dce949dd_4_k_cu_0829ef0a_39544cuda3std3__48in_placeE - _ZN39_INTERNAL_dce949dd_4_k_cu_0829ef0a_39544cuda3std3__45__cpo6cbeginE)
_ZN39_INTERNAL_dce949dd_4_k_cu_0829ef0a_39544cuda3std3__45__cpo6cbeginE:
	.zero		1
	.type		_ZN39_INTERNAL_dce949dd_4_k_cu_0829ef0a_39544cuda3std3__48in_placeE,@object
	.size		_ZN39_INTERNAL_dce949dd_4_k_cu_0829ef0a_39544cuda3std3__48in_placeE,(_ZN39_INTERNAL_dce949dd_4_k_cu_0829ef0a_39544cuda3std6ranges3__45__cpo9iter_moveE - _ZN39_INTERNAL_dce949dd_4_k_cu_0829ef0a_39544cuda3std3__48in_placeE)
_ZN39_INTERNAL_dce949dd_4_k_cu_0829ef0a_39544cuda3std3__48in_placeE:
	.zero		1
	.type		_ZN39_INTERNAL_dce949dd_4_k_cu_0829ef0a_39544cuda3std6ranges3__45__cpo9iter_moveE,@object
	.size		_ZN39_INTERNAL_dce949dd_4_k_cu_0829ef0a_39544cuda3std6ranges3__45__cpo9iter_moveE,(_ZN39_INTERNAL_dce949dd_4_k_cu_0829ef0a_39544cuda3std3__45__cpo5beginE - _ZN39_INTERNAL_dce949dd_4_k_cu_0829ef0a_39544cuda3std6ranges3__45__cpo9iter_moveE)
_ZN39_INTERNAL_dce949dd_4_k_cu_0829ef0a_39544cuda3std6ranges3__45__cpo9iter_moveE:
	.zero		1
	.type		_ZN39_INTERNAL_dce949dd_4_k_cu_0829ef0a_39544cuda3std3__45__cpo5beginE,@object
	.size		_ZN39_INTERNAL_dce949dd_4_k_cu_0829ef0a_39544cuda3std3__45__cpo5beginE,(_ZN39_INTERNAL_dce949dd_4_k_cu_0829ef0a_39544cuda3std3__441_GLOBAL__N__dce949dd_4_k_cu_0829ef0a_39546ignoreE - _ZN39_INTERNAL_dce949dd_4_k_cu_0829ef0a_39544cuda3std3__45__cpo5beginE)
_ZN39_INTERNAL_dce949dd_4_k_cu_0829ef0a_39544cuda3std3__45__cpo5beginE:
	.zero		1
	.type		_ZN39_INTERNAL_dce949dd_4_k_cu_0829ef0a_39544cuda3std3__441_GLOBAL__N__dce949dd_4_k_cu_0829ef0a_39546ignoreE,@object
	.size		_ZN39_INTERNAL_dce949dd_4_k_cu_0829ef0a_39544cuda3std3__441_GLOBAL__N__dce949dd_4_k_cu_0829ef0a_39546ignoreE,(_ZN39_INTERNAL_dce949dd_4_k_cu_0829ef0a_39544cute7productE - _ZN39_INTERNAL_dce949dd_4_k_cu_0829ef0a_39544cuda3std3__441_GLOBAL__N__dce949dd_4_k_cu_0829ef0a_39546ignoreE)
_ZN39_INTERNAL_dce949dd_4_k_cu_0829ef0a_39544cuda3std3__441_GLOBAL__N__dce949dd_4_k_cu_0829ef0a_39546ignoreE:
	.zero		1
	.type		_ZN39_INTERNAL_dce949dd_4_k_cu_0829ef0a_39544cute7productE,@object
	.size		_ZN39_INTERNAL_dce949dd_4_k_cu_0829ef0a_39544cute7productE,(_ZN39_INTERNAL_dce949dd_4_k_cu_0829ef0a_39544cuda3std3__45__cpo3endE - _ZN39_INTERNAL_dce949dd_4_k_cu_0829ef0a_39544cute7productE)
_ZN39_INTERNAL_dce949dd_4_k_cu_0829ef0a_39544cute7productE:
	.zero		1
	.type		_ZN39_INTERNAL_dce949dd_4_k_cu_0829ef0a_39544cuda3std3__45__cpo3endE,@object
	.size		_ZN39_INTERNAL_dce949dd_4_k_cu_0829ef0a_39544cuda3std3__45__cpo3endE,(_ZN39_INTERNAL_dce949dd_4_k_cu_0829ef0a_39544cuda3std3__419piecewise_constructE - _ZN39_INTERNAL_dce949dd_4_k_cu_0829ef0a_39544cuda3std3__45__cpo3endE)
_ZN39_INTERNAL_dce949dd_4_k_cu_0829ef0a_39544cuda3std3__45__cpo3endE:
	.zero		1
	.type		_ZN39_INTERNAL_dce949dd_4_k_cu_0829ef0a_39544cuda3std3__419piecewise_constructE,@object
	.size		_ZN39_INTERNAL_dce949dd_4_k_cu_0829ef0a_39544cuda3std3__419piecewise_constructE,(_ZN39_INTERNAL_dce949dd_4_k_cu_0829ef0a_39544cuda3std3__45__cpo4cendE - _ZN39_INTERNAL_dce949dd_4_k_cu_0829ef0a_39544cuda3std3__419piecewise_constructE)
_ZN39_INTERNAL_dce949dd_4_k_cu_0829ef0a_39544cuda3std3__419piecewise_constructE:
	.zero		1
	.type		_ZN39_INTERNAL_dce949dd_4_k_cu_0829ef0a_39544cuda3std3__45__cpo4cendE,@object
	.size		_ZN39_INTERNAL_dce949dd_4_k_cu_0829ef0a_39544cuda3std3__45__cpo4cendE,(_ZN39_INTERNAL_dce949dd_4_k_cu_0829ef0a_39544cuda3std6ranges3__45__cpo4swapE - _ZN39_INTERNAL_dce949dd_4_k_cu_0829ef0a_39544cuda3std3__45__cpo4cendE)
_ZN39_INTERNAL_dce949dd_4_k_cu_0829ef0a_39544cuda3std3__45__cpo4cendE:
	.zero		1
	.type		_ZN39_INTERNAL_dce949dd_4_k_cu_0829ef0a_39544cuda3std6ranges3__45__cpo4swapE,@object
	.size		_ZN39_INTERNAL_dce949dd_4_k_cu_0829ef0a_39544cuda3std6ranges3__45__cpo4swapE,(.L_9 - _ZN39_INTERNAL_dce949dd_4_k_cu_0829ef0a_39544cuda3std6ranges3__45__cpo4swapE)
_ZN39_INTERNAL_dce949dd_4_k_cu_0829ef0a_39544cuda3std6ranges3__45__cpo4swapE:
	.zero		1
.L_9:


//--------------------- .nv.constant0._ZN7cutlass13device_kernelINS_4fmha6kernel28FmhaKernelTmaWarpSpecializedINS1_10collective33FmhaBwdMainloopTmaWarpSpecializedINS_6half_tEfN4cute5tupleIJNS7_1CILi128EEESA_NS9_ILi96EEEEEENS4_16FusionBwdAdapterINS4_12CausalFusionEEEJEEENS4_17FmhaBwdEpilogueKVIS6_fNS8_IJNS9_ILi64EEESB_SA_EEEEENS2_23TileSchedulerBwdAdapterINS2_23IndividualTileSchedulerEEEJEEEEEvNT_6ParamsE --------------------------
	.section	.nv.constant0._ZN7cutlass13device_kernelINS_4fmha6kernel28FmhaKernelTmaWarpSpecializedINS1_10collective33FmhaBwdMainloopTmaWarpSpecializedINS_6half_tEfN4cute5tupleIJNS7_1CILi128EEESA_NS9_ILi96EEEEEENS4_16FusionBwdAdapterINS4_12CausalFusionEEEJEEENS4_17FmhaBwdEpilogueKVIS6_fNS8_IJNS9_ILi64EEESB_SA_EEEEENS2_23TileSchedulerBwdAdapterINS2_23IndividualTileSchedulerEEEJEEEEEvNT_6ParamsE,"a",@progbits
	.sectionflags	@""
	.align	4
.nv.constant0._ZN7cutlass13device_kernelINS_4fmha6kernel28FmhaKernelTmaWarpSpecializedINS1_10collective33FmhaBwdMainloopTmaWarpSpecializedINS_6half_tEfN4cute5tupleIJNS7_1CILi128EEESA_NS9_ILi96EEEEEENS4_16FusionBwdAdapterINS4_12CausalFusionEEEJEEENS4_17FmhaBwdEpilogueKVIS6_fNS8_IJNS9_ILi64EEESB_SA_EEEEENS2_23TileSchedulerBwdAdapterINS2_23IndividualTileSchedulerEEEJEEEEEvNT_6ParamsE:
	.zero		4352


//--------------------- SYMBOLS --------------------------

	.type		.nv.reservedSmem.offset0,@object
	.size		.nv.reservedSmem.offset0,0x4
	.type		__assertfail,@function
